//
// Generated by NVIDIA NVVM Compiler
//
// Compiler Build ID: CL-36424714
// Cuda compilation tools, release 13.0, V13.0.88
// Based on NVVM 20.0.0
//

.version 9.0
.target sm_100
.address_size 64

	// .globl	_Z13tensor_matmulPKfS0_Pfmmmmm

.visible .entry _Z13tensor_matmulPKfS0_Pfmmmmm(
	.param .u64 .ptr .align 1 _Z13tensor_matmulPKfS0_Pfmmmmm_param_0,
	.param .u64 .ptr .align 1 _Z13tensor_matmulPKfS0_Pfmmmmm_param_1,
	.param .u64 .ptr .align 1 _Z13tensor_matmulPKfS0_Pfmmmmm_param_2,
	.param .u64 _Z13tensor_matmulPKfS0_Pfmmmmm_param_3,
	.param .u64 _Z13tensor_matmulPKfS0_Pfmmmmm_param_4,
	.param .u64 _Z13tensor_matmulPKfS0_Pfmmmmm_param_5,
	.param .u64 _Z13tensor_matmulPKfS0_Pfmmmmm_param_6,
	.param .u64 _Z13tensor_matmulPKfS0_Pfmmmmm_param_7
)
{
	.reg .pred 	%p<16>;
	.reg .b32 	%r<29>;
	.reg .b32 	%f<68>;
	.reg .b64 	%rd<148>;

	ld.param.u64 	%rd45, [_Z13tensor_matmulPKfS0_Pfmmmmm_param_0];
	ld.param.u64 	%rd46, [_Z13tensor_matmulPKfS0_Pfmmmmm_param_1];
	ld.param.u64 	%rd47, [_Z13tensor_matmulPKfS0_Pfmmmmm_param_3];
	ld.param.u64 	%rd41, [_Z13tensor_matmulPKfS0_Pfmmmmm_param_4];
	ld.param.u64 	%rd42, [_Z13tensor_matmulPKfS0_Pfmmmmm_param_5];
	ld.param.u64 	%rd43, [_Z13tensor_matmulPKfS0_Pfmmmmm_param_6];
	ld.param.u64 	%rd44, [_Z13tensor_matmulPKfS0_Pfmmmmm_param_7];
	cvta.to.global.u64 	%rd1, %rd46;
	cvta.to.global.u64 	%rd2, %rd45;
	mov.u32 	%r2, %ctaid.x;
	mov.u32 	%r3, %ntid.x;
	mov.u32 	%r4, %tid.x;
	mad.lo.s32 	%r1, %r2, %r3, %r4;
	cvt.u32.u64 	%r5, %rd47;
	cvt.u32.u64 	%r6, %rd41;
	mul.lo.s32 	%r7, %r6, %r5;
	cvt.u32.u64 	%r8, %rd42;
	mul.lo.s32 	%r9, %r7, %r8;
	cvt.u32.u64 	%r10, %rd44;
	mul.lo.s32 	%r11, %r9, %r10;
	setp.ge.s32 	%p1, %r1, %r11;
	@%p1 bra 	$L__BB0_29;
	cvt.s64.s32 	%rd3, %r1;
	or.b64  	%rd48, %rd3, %rd44;
	and.b64  	%rd49, %rd48, -4294967296;
	setp.ne.s64 	%p2, %rd49, 0;
	@%p2 bra 	$L__BB0_3;
	cvt.u32.u64 	%r13, %rd3;
	div.u32 	%r14, %r13, %r10;
	mul.lo.s32 	%r15, %r14, %r10;
	sub.s32 	%r16, %r13, %r15;
	cvt.u64.u32 	%rd137, %r14;
	cvt.u64.u32 	%rd138, %r16;
	bra.uni 	$L__BB0_4;
$L__BB0_3:
	div.u64 	%rd137, %rd3, %rd44;
	mul.lo.s64 	%rd50, %rd137, %rd44;
	sub.s64 	%rd138, %rd3, %rd50;
$L__BB0_4:
	or.b64  	%rd51, %rd137, %rd42;
	and.b64  	%rd52, %rd51, -4294967296;
	setp.ne.s64 	%p3, %rd52, 0;
	@%p3 bra 	$L__BB0_6;
	cvt.u32.u64 	%r18, %rd137;
	rem.u32 	%r19, %r18, %r8;
	cvt.u64.u32 	%rd139, %r19;
	bra.uni 	$L__BB0_7;
$L__BB0_6:
	rem.u64 	%rd139, %rd137, %rd42;
$L__BB0_7:
	mul.lo.s64 	%rd13, %rd44, %rd42;
	or.b64  	%rd53, %rd3, %rd13;
	and.b64  	%rd54, %rd53, -4294967296;
	setp.ne.s64 	%p4, %rd54, 0;
	@%p4 bra 	$L__BB0_9;
	cvt.u32.u64 	%r20, %rd13;
	cvt.u32.u64 	%r21, %rd3;
	div.u32 	%r22, %r21, %r20;
	cvt.u64.u32 	%rd140, %r22;
	bra.uni 	$L__BB0_10;
$L__BB0_9:
	div.u64 	%rd140, %rd3, %rd13;
$L__BB0_10:
	or.b64  	%rd55, %rd140, %rd41;
	and.b64  	%rd56, %rd55, -4294967296;
	setp.ne.s64 	%p5, %rd56, 0;
	@%p5 bra 	$L__BB0_12;
	cvt.u32.u64 	%r24, %rd140;
	rem.u32 	%r25, %r24, %r6;
	cvt.u64.u32 	%rd141, %r25;
	bra.uni 	$L__BB0_13;
$L__BB0_12:
	rem.u64 	%rd141, %rd140, %rd41;
$L__BB0_13:
	mul.lo.s64 	%rd20, %rd13, %rd41;
	or.b64  	%rd57, %rd3, %rd20;
	and.b64  	%rd58, %rd57, -4294967296;
	setp.ne.s64 	%p6, %rd58, 0;
	@%p6 bra 	$L__BB0_15;
	cvt.u32.u64 	%r26, %rd20;
	cvt.u32.u64 	%r27, %rd3;
	div.u32 	%r28, %r27, %r26;
	cvt.u64.u32 	%rd142, %r28;
	bra.uni 	$L__BB0_16;
$L__BB0_15:
	div.u64 	%rd142, %rd3, %rd20;
$L__BB0_16:
	cvt.s64.s32 	%rd59, %rd142;
	cvt.s64.s32 	%rd60, %rd141;
	mad.lo.s64 	%rd61, %rd59, %rd41, %rd60;
	cvt.s64.s32 	%rd62, %rd139;
	mad.lo.s64 	%rd63, %rd61, %rd42, %rd62;
	mul.lo.s64 	%rd24, %rd63, %rd44;
	cvt.s64.s32 	%rd25, %rd138;
	mul.lo.s64 	%rd26, %rd63, %rd43;
	setp.eq.s64 	%p7, %rd43, 0;
	mov.f32 	%f67, 0f00000000;
	@%p7 bra 	$L__BB0_28;
	and.b64  	%rd27, %rd43, 7;
	setp.lt.u64 	%p8, %rd43, 8;
	mov.f32 	%f67, 0f00000000;
	mov.b64 	%rd146, 0;
	@%p8 bra 	$L__BB0_20;
	and.b64  	%rd146, %rd43, -8;
	shl.b64 	%rd29, %rd44, 2;
	mov.f32 	%f67, 0f00000000;
	mov.b64 	%rd144, 0;
	mov.u64 	%rd143, %rd146;
$L__BB0_19:
	.pragma "nounroll";
	add.s64 	%rd66, %rd144, %rd26;
	shl.b64 	%rd67, %rd66, 2;
	add.s64 	%rd68, %rd2, %rd67;
	ld.global.f32 	%f17, [%rd68];
	mad.lo.s64 	%rd69, %rd144, %rd44, %rd25;
	shl.b64 	%rd70, %rd69, 2;
	add.s64 	%rd71, %rd1, %rd70;
	ld.global.f32 	%f18, [%rd71];
	fma.rn.f32 	%f19, %f17, %f18, %f67;
	ld.global.f32 	%f20, [%rd68+4];
	add.s64 	%rd72, %rd71, %rd29;
	ld.global.f32 	%f21, [%rd72];
	fma.rn.f32 	%f22, %f20, %f21, %f19;
	ld.global.f32 	%f23, [%rd68+8];
	add.s64 	%rd73, %rd72, %rd29;
	ld.global.f32 	%f24, [%rd73];
	fma.rn.f32 	%f25, %f23, %f24, %f22;
	ld.global.f32 	%f26, [%rd68+12];
	add.s64 	%rd74, %rd73, %rd29;
	ld.global.f32 	%f27, [%rd74];
	fma.rn.f32 	%f28, %f26, %f27, %f25;
	ld.global.f32 	%f29, [%rd68+16];
	add.s64 	%rd75, %rd74, %rd29;
	ld.global.f32 	%f30, [%rd75];
	fma.rn.f32 	%f31, %f29, %f30, %f28;
	ld.global.f32 	%f32, [%rd68+20];
	add.s64 	%rd76, %rd75, %rd29;
	ld.global.f32 	%f33, [%rd76];
	fma.rn.f32 	%f34, %f32, %f33, %f31;
	ld.global.f32 	%f35, [%rd68+24];
	add.s64 	%rd77, %rd76, %rd29;
	ld.global.f32 	%f36, [%rd77];
	fma.rn.f32 	%f37, %f35, %f36, %f34;
	ld.global.f32 	%f38, [%rd68+28];
	add.s64 	%rd78, %rd77, %rd29;
	ld.global.f32 	%f39, [%rd78];
	fma.rn.f32 	%f67, %f38, %f39, %f37;
	add.s64 	%rd144, %rd144, 8;
	add.s64 	%rd143, %rd143, -8;
	setp.ne.s64 	%p9, %rd143, 0;
	@%p9 bra 	$L__BB0_19;
$L__BB0_20:
	setp.eq.s64 	%p10, %rd27, 0;
	@%p10 bra 	$L__BB0_28;
	and.b64  	%rd35, %rd43, 3;
	setp.lt.u64 	%p11, %rd27, 4;
	@%p11 bra 	$L__BB0_23;
	add.s64 	%rd79, %rd146, %rd26;
	shl.b64 	%rd80, %rd79, 2;
	add.s64 	%rd81, %rd2, %rd80;
	ld.global.f32 	%f41, [%rd81];
	mad.lo.s64 	%rd82, %rd146, %rd44, %rd25;
	shl.b64 	%rd83, %rd82, 2;
	add.s64 	%rd84, %rd1, %rd83;
	ld.global.f32 	%f42, [%rd84];
	fma.rn.f32 	%f43, %f41, %f42, %f67;
	add.s64 	%rd85, %rd146, 1;
	and.b64  	%rd86, %rd85, 4294967295;
	add.s64 	%rd87, %rd86, %rd26;
	shl.b64 	%rd88, %rd87, 2;
	add.s64 	%rd89, %rd2, %rd88;
	ld.global.f32 	%f44, [%rd89];
	mad.lo.s64 	%rd90, %rd86, %rd44, %rd25;
	shl.b64 	%rd91, %rd90, 2;
	add.s64 	%rd92, %rd1, %rd91;
	ld.global.f32 	%f45, [%rd92];
	fma.rn.f32 	%f46, %f44, %f45, %f43;
	add.s64 	%rd93, %rd146, 2;
	and.b64  	%rd94, %rd93, 4294967295;
	add.s64 	%rd95, %rd94, %rd26;
	shl.b64 	%rd96, %rd95, 2;
	add.s64 	%rd97, %rd2, %rd96;
	ld.global.f32 	%f47, [%rd97];
	mad.lo.s64 	%rd98, %rd94, %rd44, %rd25;
	shl.b64 	%rd99, %rd98, 2;
	add.s64 	%rd100, %rd1, %rd99;
	ld.global.f32 	%f48, [%rd100];
	fma.rn.f32 	%f49, %f47, %f48, %f46;
	add.s64 	%rd101, %rd146, 3;
	and.b64  	%rd102, %rd101, 4294967295;
	add.s64 	%rd103, %rd102, %rd26;
	shl.b64 	%rd104, %rd103, 2;
	add.s64 	%rd105, %rd2, %rd104;
	ld.global.f32 	%f50, [%rd105];
	mad.lo.s64 	%rd106, %rd102, %rd44, %rd25;
	shl.b64 	%rd107, %rd106, 2;
	add.s64 	%rd108, %rd1, %rd107;
	ld.global.f32 	%f51, [%rd108];
	fma.rn.f32 	%f67, %f50, %f51, %f49;
	add.s64 	%rd109, %rd146, 4;
	and.b64  	%rd146, %rd109, 4294967295;
$L__BB0_23:
	setp.eq.s64 	%p12, %rd35, 0;
	@%p12 bra 	$L__BB0_28;
	setp.eq.s64 	%p13, %rd35, 1;
	@%p13 bra 	$L__BB0_26;
	add.s64 	%rd110, %rd146, %rd26;
	shl.b64 	%rd111, %rd110, 2;
	add.s64 	%rd112, %rd2, %rd111;
	ld.global.f32 	%f53, [%rd112];
	mad.lo.s64 	%rd113, %rd146, %rd44, %rd25;
	shl.b64 	%rd114, %rd113, 2;
	add.s64 	%rd115, %rd1, %rd114;
	ld.global.f32 	%f54, [%rd115];
	fma.rn.f32 	%f55, %f53, %f54, %f67;
	add.s64 	%rd116, %rd146, 1;
	and.b64  	%rd117, %rd116, 4294967295;
	add.s64 	%rd118, %rd117, %rd26;
	shl.b64 	%rd119, %rd118, 2;
	add.s64 	%rd120, %rd2, %rd119;
	ld.global.f32 	%f56, [%rd120];
	mad.lo.s64 	%rd121, %rd117, %rd44, %rd25;
	shl.b64 	%rd122, %rd121, 2;
	add.s64 	%rd123, %rd1, %rd122;
	ld.global.f32 	%f57, [%rd123];
	fma.rn.f32 	%f67, %f56, %f57, %f55;
	add.s64 	%rd124, %rd146, 2;
	and.b64  	%rd146, %rd124, 4294967295;
$L__BB0_26:
	and.b64  	%rd125, %rd43, 1;
	setp.eq.b64 	%p14, %rd125, 1;
	not.pred 	%p15, %p14;
	@%p15 bra 	$L__BB0_28;
	add.s64 	%rd126, %rd146, %rd26;
	shl.b64 	%rd127, %rd126, 2;
	add.s64 	%rd128, %rd2, %rd127;
	ld.global.f32 	%f58, [%rd128];
	mad.lo.s64 	%rd129, %rd146, %rd44, %rd25;
	shl.b64 	%rd130, %rd129, 2;
	add.s64 	%rd131, %rd1, %rd130;
	ld.global.f32 	%f59, [%rd131];
	fma.rn.f32 	%f67, %f58, %f59, %f67;
$L__BB0_28:
	ld.param.u64 	%rd136, [_Z13tensor_matmulPKfS0_Pfmmmmm_param_2];
	cvta.to.global.u64 	%rd132, %rd136;
	add.s64 	%rd133, %rd24, %rd25;
	shl.b64 	%rd134, %rd133, 2;
	add.s64 	%rd135, %rd132, %rd134;
	st.global.f32 	[%rd135], %f67;
$L__BB0_29:
	ret;

}


// ===== COMPILED SASS (sm_100) =====

	.target	sm_100

	.elftype	@"ET_EXEC"


//--------------------- .note.nv.tkinfo           --------------------------
	.section	.note.nv.tkinfo,"",@"SHT_NOTE"
	.sectionflags	@"SHF_NOTE_NV_TKINFO"
	.tkinfo
        /*0018*/ 	.word	0x00000002
        /*0030*/ 	.string	""
        /*0030*/ 	.string	"ptxas"
        /*0030*/ 	.string	"Cuda compilation tools, release 13.0, V13.0.88"
        /*0030*/ 	.string	"Build cuda_13.0.r13.0/compiler.36424714_0"
        /*0030*/ 	.string	"-arch sm_100 -m 64 "



//--------------------- .note.nv.cuinfo           --------------------------
	.section	.note.nv.cuinfo,"",@"SHT_NOTE"
	.sectionflags	@"SHF_NOTE_NV_CUINFO"
        /*0018*/ 	.short	0x0002
        /*001a*/ 	.short	0x0064
        /*001c*/ 	.short	0x0082
	.zero		2


//--------------------- .nv.info                  --------------------------
	.section	.nv.info,"",@"SHT_CUDA_INFO"
	.align	4


	//----- nvinfo : EIATTR_REGCOUNT
	.align		4
        /*0000*/ 	.byte	0x04, 0x2f
        /*0002*/ 	.short	(.L_1 - .L_0)
	.align		4
.L_0:
        /*0004*/ 	.word	index@(_Z13tensor_matmulPKfS0_Pfmmmmm)
        /*0008*/ 	.word	0x00000020


	//----- nvinfo : EIATTR_FRAME_SIZE
	.align		4
.L_1:
        /*000c*/ 	.byte	0x04, 0x11
        /*000e*/ 	.short	(.L_3 - .L_2)
	.align		4
.L_2:
        /*0010*/ 	.word	index@($__internal_1_$__cuda_sm20_rem_u64)
        /*0014*/ 	.word	0x00000000


	//----- nvinfo : EIATTR_FRAME_SIZE
	.align		4
.L_3:
        /*0018*/ 	.byte	0x04, 0x11
        /*001a*/ 	.short	(.L_5 - .L_4)
	.align		4
.L_4:
        /*001c*/ 	.word	index@($__internal_0_$__cuda_sm20_div_u64)
        /*0020*/ 	.word	0x00000000


	//----- nvinfo : EIATTR_FRAME_SIZE
	.align		4
.L_5:
        /*0024*/ 	.byte	0x04, 0x11
        /*0026*/ 	.short	(.L_7 - .L_6)
	.align		4
.L_6:
        /*0028*/ 	.word	index@(_Z13tensor_matmulPKfS0_Pfmmmmm)
        /*002c*/ 	.word	0x00000000


	//----- nvinfo : EIATTR_MIN_STACK_SIZE
	.align		4
.L_7:
        /*0030*/ 	.byte	0x04, 0x12
        /*0032*/ 	.short	(.L_9 - .L_8)
	.align		4
.L_8:
        /*0034*/ 	.word	index@(_Z13tensor_matmulPKfS0_Pfmmmmm)
        /*0038*/ 	.word	0x00000000
.L_9:


//--------------------- .nv.compat                --------------------------
	.section	.nv.compat,"",@"SHT_CUDA_COMPAT_INFO"
	.align	4
        /*0000*/ 	.byte	0x02, 0x09, 0x00, 0x00, 0x02, 0x02, 0x01, 0x00, 0x02, 0x05, 0x05, 0x00, 0x03, 0x07, 0x01, 0x01
        /*0010*/ 	.byte	0x02, 0x03, 0x00, 0x00, 0x02, 0x06, 0x01, 0x00, 0x04, 0x0b, 0x08, 0x00, 0x09, 0x00, 0x00, 0x00
        /*0020*/ 	.byte	0x00, 0x00, 0x00, 0x00


//--------------------- .nv.info._Z13tensor_matmulPKfS0_Pfmmmmm --------------------------
	.section	.nv.info._Z13tensor_matmulPKfS0_Pfmmmmm,"",@"SHT_CUDA_INFO"
	.sectionflags	@""
	.align	4


	//----- nvinfo : EIATTR_CUDA_API_VERSION
	.align		4
        /*0000*/ 	.byte	0x04, 0x37
        /*0002*/ 	.short	(.L_11 - .L_10)
.L_10:
        /*0004*/ 	.word	0x00000082


	//----- nvinfo : EIATTR_KPARAM_INFO
	.align		4
.L_11:
        /*0008*/ 	.byte	0x04, 0x17
        /*000a*/ 	.short	(.L_13 - .L_12)
.L_12:
        /*000c*/ 	.word	0x00000000
        /*0010*/ 	.short	0x0007
        /*0012*/ 	.short	0x0038
        /*0014*/ 	.byte	0x00, 0xf0, 0x21, 0x00


	//----- nvinfo : EIATTR_KPARAM_INFO
	.align		4
.L_13:
        /*0018*/ 	.byte	0x04, 0x17
        /*001a*/ 	.short	(.L_15 - .L_14)
.L_14:
        /*001c*/ 	.word	0x00000000
        /*0020*/ 	.short	0x0006
        /*0022*/ 	.short	0x0030
        /*0024*/ 	.byte	0x00, 0xf0, 0x21, 0x00


	//----- nvinfo : EIATTR_KPARAM_INFO
	.align		4
.L_15:
        /*0028*/ 	.byte	0x04, 0x17
        /*002a*/ 	.short	(.L_17 - .L_16)
.L_16:
        /*002c*/ 	.word	0x00000000
        /*0030*/ 	.short	0x0005
        /*0032*/ 	.short	0x0028
        /*0034*/ 	.byte	0x00, 0xf0, 0x21, 0x00


	//----- nvinfo : EIATTR_KPARAM_INFO
	.align		4
.L_17:
        /*0038*/ 	.byte	0x04, 0x17
        /*003a*/ 	.short	(.L_19 - .L_18)
.L_18:
        /*003c*/ 	.word	0x00000000
        /*0040*/ 	.short	0x0004
        /*0042*/ 	.short	0x0020
        /*0044*/ 	.byte	0x00, 0xf0, 0x21, 0x00


	//----- nvinfo : EIATTR_KPARAM_INFO
	.align		4
.L_19:
        /*0048*/ 	.byte	0x04, 0x17
        /*004a*/ 	.short	(.L_21 - .L_20)
.L_20:
        /*004c*/ 	.word	0x00000000
        /*0050*/ 	.short	0x0003
        /*0052*/ 	.short	0x0018
        /*0054*/ 	.byte	0x00, 0xf0, 0x21, 0x00


	//----- nvinfo : EIATTR_KPARAM_INFO
	.align		4
.L_21:
        /*0058*/ 	.byte	0x04, 0x17
        /*005a*/ 	.short	(.L_23 - .L_22)
.L_22:
        /*005c*/ 	.word	0x00000000
        /*0060*/ 	.short	0x0002
        /*0062*/ 	.short	0x0010
        /*0064*/ 	.byte	0x00, 0xf5, 0x21, 0x00


	//----- nvinfo : EIATTR_KPARAM_INFO
	.align		4
.L_23:
        /*0068*/ 	.byte	0x04, 0x17
        /*006a*/ 	.short	(.L_25 - .L_24)
.L_24:
        /*006c*/ 	.word	0x00000000
        /*0070*/ 	.short	0x0001
        /*0072*/ 	.short	0x0008
        /*0074*/ 	.byte	0x00, 0xf5, 0x21, 0x00


	//----- nvinfo : EIATTR_KPARAM_INFO
	.align		4
.L_25:
        /*0078*/ 	.byte	0x04, 0x17
        /*007a*/ 	.short	(.L_27 - .L_26)
.L_26:
        /*007c*/ 	.word	0x00000000
        /*0080*/ 	.short	0x0000
        /*0082*/ 	.short	0x0000
        /*0084*/ 	.byte	0x00, 0xf5, 0x21, 0x00


	//----- nvinfo : EIATTR_SPARSE_MMA_MASK
	.align		4
.L_27:
        /*0088*/ 	.byte	0x03, 0x50
        /*008a*/ 	.short	0x0000


	//----- nvinfo : EIATTR_MAXREG_COUNT
	.align		4
        /*008c*/ 	.byte	0x03, 0x1b
        /*008e*/ 	.short	0x00ff


	//----- nvinfo : EIATTR_MERCURY_ISA_VERSION
	.align		4
        /*0090*/ 	.byte	0x03, 0x5f
        /*0092*/ 	.short	0x0101


	//----- nvinfo : EIATTR_VRC_CTA_INIT_COUNT
	.align		4
        /*0094*/ 	.byte	0x02, 0x4a
	.zero		1
	.zero		1


	//----- nvinfo : EIATTR_EXIT_INSTR_OFFSETS
	.align		4
        /*0098*/ 	.byte	0x04, 0x1c
        /*009a*/ 	.short	(.L_29 - .L_28)


	//   ....[0]....
.L_28:
        /*009c*/ 	.word	0x000000d0


	//   ....[1]....
        /*00a0*/ 	.word	0x00001b00


	//----- nvinfo : EIATTR_CRS_STACK_SIZE
	.align		4
.L_29:
        /*00a4*/ 	.byte	0x04, 0x1e
        /*00a6*/ 	.short	(.L_31 - .L_30)
.L_30:
        /*00a8*/ 	.word	0x00000000


	//----- nvinfo : EIATTR_CBANK_PARAM_SIZE
	.align		4
.L_31:
        /*00ac*/ 	.byte	0x03, 0x19
        /*00ae*/ 	.short	0x0040


	//----- nvinfo : EIATTR_PARAM_CBANK
	.align		4
        /*00b0*/ 	.byte	0x04, 0x0a
        /*00b2*/ 	.short	(.L_33 - .L_32)
	.align		4
.L_32:
        /*00b4*/ 	.word	index@(.nv.constant0._Z13tensor_matmulPKfS0_Pfmmmmm)
        /*00b8*/ 	.short	0x0380
        /*00ba*/ 	.short	0x0040


	//----- nvinfo : EIATTR_SW_WAR
	.align		4
.L_33:
        /*00bc*/ 	.byte	0x04, 0x36
        /*00be*/ 	.short	(.L_35 - .L_34)
.L_34:
        /*00c0*/ 	.word	0x00000008
.L_35:


//--------------------- .nv.callgraph             --------------------------
	.section	.nv.callgraph,"",@"SHT_CUDA_CALLGRAPH"
	.align	4
	.sectionentsize	8
	.align		4
        /*0000*/ 	.word	0x00000000
	.align		4
        /*0004*/ 	.word	0xffffffff
	.align		4
        /*0008*/ 	.word	0x00000000
	.align		4
        /*000c*/ 	.word	0xfffffffe
	.align		4
        /*0010*/ 	.word	0x00000000
	.align		4
        /*0014*/ 	.word	0xfffffffd
	.align		4
        /*0018*/ 	.word	0x00000000
	.align		4
        /*001c*/ 	.word	0xfffffffc


//--------------------- .text._Z13tensor_matmulPKfS0_Pfmmmmm --------------------------
	.section	.text._Z13tensor_matmulPKfS0_Pfmmmmm,"ax",@progbits
	.align	128
        .global         _Z13tensor_matmulPKfS0_Pfmmmmm
        .type           _Z13tensor_matmulPKfS0_Pfmmmmm,@function
        .size           _Z13tensor_matmulPKfS0_Pfmmmmm,(.L_x_22 - _Z13tensor_matmulPKfS0_Pfmmmmm)
        .other          _Z13tensor_matmulPKfS0_Pfmmmmm,@"STO_CUDA_ENTRY STV_DEFAULT"
_Z13tensor_matmulPKfS0_Pfmmmmm:
.text._Z13tensor_matmulPKfS0_Pfmmmmm:
[----:B------:R-:W-:Y:S01]  /*0000*/  LDC R1, c[0x0][0x37c] ;  /* 0x0000df00ff017b82 */ /* 0x000fe20000000800 */
[----:B------:R-:W0:Y:S01]  /*0010*/  S2R R3, SR_TID.X ;  /* 0x0000000000037919 */ /* 0x000e220000002100 */
[----:B------:R-:W1:Y:S06]  /*0020*/  LDCU UR4, c[0x0][0x3a0] ;  /* 0x00007400ff0477ac */ /* 0x000e6c0008000800 */
[----:B------:R-:W0:Y:S01]  /*0030*/  S2UR UR7, SR_CTAID.X ;  /* 0x00000000000779c3 */ /* 0x000e220000002500 */
[----:B------:R-:W1:Y:S01]  /*0040*/  LDCU UR5, c[0x0][0x398] ;  /* 0x00007300ff0577ac */ /* 0x000e620008000800 */
[----:B------:R-:W2:Y:S06]  /*0050*/  LDCU UR6, c[0x0][0x3a8] ;  /* 0x00007500ff0677ac */ /* 0x000eac0008000800 */
[----:B------:R-:W0:Y:S01]  /*0060*/  LDC R2, c[0x0][0x360] ;  /* 0x0000d800ff027b82 */ /* 0x000e220000000800 */
[----:B------:R-:W3:Y:S01]  /*0070*/  LDCU UR8, c[0x0][0x3b8] ;  /* 0x00007700ff0877ac */ /* 0x000ee20008000800 */
[----:B-1----:R-:W-:-:S04]  /*0080*/  UIMAD UR4, UR4, UR5, URZ ;  /* 0x00000005040472a4 */ /* 0x002fc8000f8e02ff */
[----:B--2---:R-:W-:-:S04]  /*0090*/  UIMAD UR4, UR4, UR6, URZ ;  /* 0x00000006040472a4 */ /* 0x004fc8000f8e02ff */
[----:B---3--:R-:W-:Y:S01]  /*00a0*/  UIMAD UR4, UR4, UR8, URZ ;  /* 0x00000008040472a4 */ /* 0x008fe2000f8e02ff */
[----:B0-----:R-:W-:-:S05]  /*00b0*/  IMAD R2, R2, UR7, R3 ;  /* 0x0000000702027c24 */ /* 0x001fca000f8e0203 */
[----:B------:R-:W-:-:S13]  /*00c0*/  ISETP.GE.AND P0, PT, R2, UR4, PT ;  /* 0x0000000402007c0c */ /* 0x000fda000bf06270 */
[----:B------:R-:W-:Y:S05]  /*00d0*/  @P0 EXIT ;  /* 0x000000000000094d */ /* 0x000fea0003800000 */
[----:B------:R-:W0:Y:S01]  /*00e0*/  LDCU UR4, c[0x0][0x3bc] ;  /* 0x00007780ff0477ac */ /* 0x000e220008000800 */
[----:B------:R-:W-:Y:S01]  /*00f0*/  SHF.R.S32.HI R3, RZ, 0x1f, R2 ;  /* 0x0000001fff037819 */ /* 0x000fe20000011402 */
[----:B------:R-:W-:Y:S03]  /*0100*/  BSSY.RECONVERGENT B0, `(.L_x_0) ;  /* 0x0000024000007945 */ /* 0x000fe60003800200 */
[----:B0-----:R-:W-:-:S04]  /*0110*/  LOP3.LUT R0, R3, UR4, RZ, 0xfc, !PT ;  /* 0x0000000403007c12 */ /* 0x001fc8000f8efcff */
[----:B------:R-:W-:-:S13]  /*0120*/  ISETP.NE.U32.AND P0, PT, R0, RZ, PT ;  /* 0x000000ff0000720c */ /* 0x000fda0003f05070 */
[----:B------:R-:W-:Y:S05]  /*0130*/  @P0 BRA `(.L_x_1) ;  /* 0x0000000000580947 */ /* 0x000fea0003800000 */
[----:B------:R-:W0:Y:S01]  /*0140*/  I2F.U32.RP R0, UR8 ;  /* 0x0000000800007d06 */ /* 0x000e220008209000 */
[----:B------:R-:W-:-:S07]  /*0150*/  ISETP.NE.U32.AND P2, PT, RZ, UR8, PT ;  /* 0x00000008ff007c0c */ /* 0x000fce000bf45070 */
[----:B0-----:R-:W0:Y:S02]  /*0160*/  MUFU.RCP R0, R0 ;  /* 0x0000000000007308 */ /* 0x001e240000001000 */
[----:B0-----:R-:W-:-:S06]  /*0170*/  VIADD R4, R0, 0xffffffe ;  /* 0x0ffffffe00047836 */ /* 0x001fcc0000000000 */
[----:B------:R0:W1:Y:S02]  /*0180*/  F2I.FTZ.U32.TRUNC.NTZ R5, R4 ;  /* 0x0000000400057305 */ /* 0x000064000021f000 */
[----:B0-----:R-:W-:Y:S02]  /*0190*/  HFMA2 R4, -RZ, RZ, 0, 0 ;  /* 0x00000000ff047431 */ /* 0x001fe400000001ff */
[----:B-1----:R-:W-:-:S04]  /*01a0*/  IMAD.MOV R7, RZ, RZ, -R5 ;  /* 0x000000ffff077224 */ /* 0x002fc800078e0a05 */
[----:B------:R-:W-:-:S04]  /*01b0*/  IMAD R7, R7, UR8, RZ ;  /* 0x0000000807077c24 */ /* 0x000fc8000f8e02ff */
[----:B------:R-:W-:-:S06]  /*01c0*/  IMAD.HI.U32 R5, R5, R7, R4 ;  /* 0x0000000705057227 */ /* 0x000fcc00078e0004 */
[----:B------:R-:W-:-:S04]  /*01d0*/  IMAD.HI.U32 R4, R5, R2, RZ ;  /* 0x0000000205047227 */ /* 0x000fc800078e00ff */
[----:B------:R-:W-:-:S04]  /*01e0*/  IMAD.MOV R5, RZ, RZ, -R4 ;  /* 0x000000ffff057224 */ /* 0x000fc800078e0a04 */
[----:B------:R-:W-:-:S05]  /*01f0*/  IMAD R5, R5, UR8, R2 ;  /* 0x0000000805057c24 */ /* 0x000fca000f8e0202 */
[----:B------:R-:W-:-:S13]  /*0200*/  ISETP.GE.U32.AND P0, PT, R5, UR8, PT ;  /* 0x0000000805007c0c */ /* 0x000fda000bf06070 */
[----:B------:R-:W-:Y:S01]  /*0210*/  @P0 IADD3 R5, PT, PT, R5, -UR8, RZ ;  /* 0x8000000805050c10 */ /* 0x000fe2000fffe0ff */
[----:B------:R-:W-:-:S03]  /*0220*/  @P0 VIADD R4, R4, 0x1 ;  /* 0x0000000104040836 */ /* 0x000fc60000000000 */
[----:B------:R-:W-:-:S13]  /*0230*/  ISETP.GE.U32.AND P1, PT, R5, UR8, PT ;  /* 0x0000000805007c0c */ /* 0x000fda000bf26070 */
[----:B------:R-:W-:Y:S02]  /*0240*/  @P1 IADD3 R4, PT, PT, R4, 0x1, RZ ;  /* 0x0000000104041810 */ /* 0x000fe40007ffe0ff */
[----:B------:R-:W-:-:S05]  /*0250*/  @!P2 LOP3.LUT R4, RZ, UR8, RZ, 0x33, !PT ;  /* 0x00000008ff04ac12 */ /* 0x000fca000f8e33ff */
[----:B------:R-:W-:-:S04]  /*0260*/  IMAD.MOV R5, RZ, RZ, -R4 ;  /* 0x000000ffff057224 */ /* 0x000fc800078e0a04 */
[----:B------:R-:W-:Y:S01]  /*0270*/  IMAD R0, R5, UR8, R2 ;  /* 0x0000000805007c24 */ /* 0x000fe2000f8e0202 */
[----:B------:R-:W-:Y:S01]  /*0280*/  MOV R5, RZ ;  /* 0x000000ff00057202 */ /* 0x000fe20000000f00 */
[----:B------:R-:W-:Y:S06]  /*0290*/  BRA `(.L_x_2) ;  /* 0x0000000000287947 */ /* 0x000fec0003800000 */
.L_x_1:
[----:B------:R-:W0:Y:S01]  /*02a0*/  LDCU.64 UR4, c[0x0][0x3b8] ;  /* 0x00007700ff0477ac */ /* 0x000e220008000a00 */
[----:B------:R-:W-:Y:S01]  /*02b0*/  MOV R8, 0x2f0 ;  /* 0x000002f000087802 */ /* 0x000fe20000000f00 */
[----:B0-----:R-:W-:Y:S01]  /*02c0*/  IMAD.U32 R12, RZ, RZ, UR4 ;  /* 0x00000004ff0c7e24 */ /* 0x001fe2000f8e00ff */
[----:B------:R-:W-:-:S07]  /*02d0*/  MOV R5, UR5 ;  /* 0x0000000500057c02 */ /* 0x000fce0008000f00 */
[----:B------:R-:W-:Y:S05]  /*02e0*/  CALL.REL.NOINC `($__internal_0_$__cuda_sm20_div_u64) ;  /* 0x0000001800087944 */ /* 0x000fea0003c00000 */
[----:B------:R-:W0:Y:S01]  /*02f0*/  LDCU UR4, c[0x0][0x3b8] ;  /* 0x00007700ff0477ac */ /* 0x000e220008000800 */
[----:B------:R-:W-:Y:S01]  /*0300*/  IMAD.MOV R5, RZ, RZ, -R6 ;  /* 0x000000ffff057224 */ /* 0x000fe200078e0a06 */
[----:B------:R-:W-:-:S03]  /*0310*/  MOV R4, R6 ;  /* 0x0000000600047202 */ /* 0x000fc60000000f00 */
[----:B0-----:R-:W-:Y:S02]  /*0320*/  IMAD R0, R5, UR4, R2 ;  /* 0x0000000405007c24 */ /* 0x001fe4000f8e0202 */
[----:B------:R-:W-:-:S07]  /*0330*/  IMAD.MOV.U32 R5, RZ, RZ, R7 ;  /* 0x000000ffff057224 */ /* 0x000fce00078e0007 */
.L_x_2:
[----:B------:R-:W-:Y:S05]  /*0340*/  BSYNC.RECONVERGENT B0 ;  /* 0x0000000000007941 */ /* 0x000fea0003800200 */
.L_x_0:
[----:B------:R-:W0:Y:S01]  /*0350*/  LDCU UR4, c[0x0][0x3ac] ;  /* 0x00007580ff0477ac */ /* 0x000e220008000800 */
[----:B------:R-:W-:Y:S01]  /*0360*/  BSSY.RECONVERGENT B0, `(.L_x_3) ;  /* 0x000001e000007945 */ /* 0x000fe20003800200 */
[----:B0-----:R-:W-:-:S04]  /*0370*/  LOP3.LUT R6, R5, UR4, RZ, 0xfc, !PT ;  /* 0x0000000405067c12 */ /* 0x001fc8000f8efcff */
[----:B------:R-:W-:-:S13]  /*0380*/  ISETP.NE.U32.AND P0, PT, R6, RZ, PT ;  /* 0x000000ff0600720c */ /* 0x000fda0003f05070 */
[----:B------:R-:W-:Y:S05]  /*0390*/  @P0 BRA `(.L_x_4) ;  /* 0x00000000004c0947 */ /* 0x000fea0003800000 */
[----:B------:R-:W0:Y:S02]  /*03a0*/  LDCU UR4, c[0x0][0x3a8] ;  /* 0x00007500ff0477ac */ /* 0x000e240008000800 */
[----:B0-----:R-:W0:Y:S01]  /*03b0*/  I2F.U32.RP R5, UR4 ;  /* 0x0000000400057d06 */ /* 0x001e220008209000 */
[----:B------:R-:W-:-:S07]  /*03c0*/  ISETP.NE.U32.AND P1, PT, RZ, UR4, PT ;  /* 0x00000004ff007c0c */ /* 0x000fce000bf25070 */
[----:B0-----:R-:W0:Y:S02]  /*03d0*/  MUFU.RCP R5, R5 ;  /* 0x0000000500057308 */ /* 0x001e240000001000 */
[----:B0-----:R-:W-:-:S06]  /*03e0*/  IADD3 R6, PT, PT, R5, 0xffffffe, RZ ;  /* 0x0ffffffe05067810 */ /* 0x001fcc0007ffe0ff */
        /* <DEDUP_REMOVED lines=9> */
[----:B------:R-:W-:-:S04]  /*0480*/  @P0 IADD3 R4, PT, PT, R4, -UR4, RZ ;  /* 0x8000000404040c10 */ /* 0x000fc8000fffe0ff */
[----:B------:R-:W-:-:S13]  /*0490*/  ISETP.GE.U32.AND P0, PT, R4, UR4, PT ;  /* 0x0000000404007c0c */ /* 0x000fda000bf06070 */
[----:B------:R-:W-:Y:S01]  /*04a0*/  @P0 VIADD R4, R4, -UR4 ;  /* 0x8000000404040c36 */ /* 0x000fe20008000000 */
[----:B------:R-:W-:Y:S01]  /*04b0*/  @!P1 LOP3.LUT R4, RZ, UR4, RZ, 0x33, !PT ;  /* 0x00000004ff049c12 */ /* 0x000fe2000f8e33ff */
[----:B------:R-:W-:Y:S06]  /*04c0*/  BRA `(.L_x_5) ;  /* 0x00000000001c7947 */ /* 0x000fec0003800000 */
.L_x_4:
[----:B------:R-:W0:Y:S01]  /*04d0*/  LDCU.64 UR4, c[0x0][0x3a8] ;  /* 0x00007500ff0477ac */ /* 0x000e220008000a00 */
[----:B------:R-:W-:Y:S02]  /*04e0*/  MOV R6, R4 ;  /* 0x0000000400067202 */ /* 0x000fe40000000f00 */
[----:B------:R-:W-:Y:S01]  /*04f0*/  MOV R8, 0x530 ;  /* 0x0000053000087802 */ /* 0x000fe20000000f00 */
[----:B0-----:R-:W-:Y:S01]  /*0500*/  IMAD.U32 R10, RZ, RZ, UR4 ;  /* 0x00000004ff0a7e24 */ /* 0x001fe2000f8e00ff */
[----:B------:R-:W-:-:S07]  /*0510*/  MOV R11, UR5 ;  /* 0x00000005000b7c02 */ /* 0x000fce0008000f00 */
[----:B------:R-:W-:Y:S05]  /*0520*/  CALL.REL.NOINC `($__internal_1_$__cuda_sm20_rem_u64) ;  /* 0x0000001800887944 */ /* 0x000fea0003c00000 */
[----:B------:R-:W-:-:S07]  /*0530*/  IMAD.MOV.U32 R4, RZ, RZ, R10 ;  /* 0x000000ffff047224 */ /* 0x000fce00078e000a */
.L_x_5:
[----:B------:R-:W-:Y:S05]  /*0540*/  BSYNC.RECONVERGENT B0 ;  /* 0x0000000000007941 */ /* 0x000fea0003800200 */
.L_x_3:
[----:B------:R-:W0:Y:S01]  /*0550*/  LDCU.64 UR8, c[0x0][0x3b8] ;  /* 0x00007700ff0877ac */ /* 0x000e220008000a00 */
[----:B------:R-:W-:Y:S01]  /*0560*/  BSSY.RECONVERGENT B0, `(.L_x_6) ;  /* 0x0000022000007945 */ /* 0x000fe20003800200 */
[----:B------:R-:W0:Y:S02]  /*0570*/  LDCU.64 UR10, c[0x0][0x3a8] ;  /* 0x00007500ff0a77ac */ /* 0x000e240008000a00 */
[----:B0-----:R-:W-:Y:S02]  /*0580*/  UIMAD UR6, UR9, UR10, URZ ;  /* 0x0000000a090672a4 */ /* 0x001fe4000f8e02ff */
[----:B------:R-:W-:Y:S02]  /*0590*/  UIMAD.WIDE.U32 UR4, UR8, UR10, URZ ;  /* 0x0000000a080472a5 */ /* 0x000fe4000f8e00ff */
[----:B------:R-:W-:-:S04]  /*05a0*/  UIMAD UR6, UR8, UR11, UR6 ;  /* 0x0000000b080672a4 */ /* 0x000fc8000f8e0206 */
[----:B------:R-:W-:-:S06]  /*05b0*/  UIADD3 UR6, UPT, UPT, UR5, UR6, URZ ;  /* 0x0000000605067290 */ /* 0x000fcc000fffe0ff */
[----:B------:R-:W-:-:S04]  /*05c0*/  LOP3.LUT R5, R3, UR6, RZ, 0xfc, !PT ;  /* 0x0000000603057c12 */ /* 0x000fc8000f8efcff */
[----:B------:R-:W-:-:S13]  /*05d0*/  ISETP.NE.U32.AND P0, PT, R5, RZ, PT ;  /* 0x000000ff0500720c */ /* 0x000fda0003f05070 */
[----:B------:R-:W-:Y:S05]  /*05e0*/  @P0 BRA `(.L_x_7) ;  /* 0x0000000000500947 */ /* 0x000fea0003800000 */
[----:B------:R-:W0:Y:S01]  /*05f0*/  I2F.U32.RP R5, UR4 ;  /* 0x0000000400057d06 */ /* 0x000e220008209000 */
        /* <DEDUP_REMOVED lines=14> */
[----:B------:R-:W-:Y:S01]  /*06e0*/  ISETP.GE.U32.AND P1, PT, R7, UR4, PT ;  /* 0x0000000407007c0c */ /* 0x000fe2000bf26070 */
[----:B------:R-:W-:-:S12]  /*06f0*/  IMAD.MOV.U32 R7, RZ, RZ, RZ ;  /* 0x000000ffff077224 */ /* 0x000fd800078e00ff */
[----:B------:R-:W-:Y:S02]  /*0700*/  @P1 IADD3 R6, PT, PT, R6, 0x1, RZ ;  /* 0x0000000106061810 */ /* 0x000fe40007ffe0ff */
[----:B------:R-:W-:Y:S01]  /*0710*/  @!P2 LOP3.LUT R6, RZ, UR4, RZ, 0x33, !PT ;  /* 0x00000004ff06ac12 */ /* 0x000fe2000f8e33ff */
[----:B------:R-:W-:Y:S06]  /*0720*/  BRA `(.L_x_8) ;  /* 0x0000000000147947 */ /* 0x000fec0003800000 */
.L_x_7:
[----:B------:R-:W-:Y:S01]  /*0730*/  MOV R12, UR4 ;  /* 0x00000004000c7c02 */ /* 0x000fe20008000f00 */
[----:B------:R-:W-:Y:S01]  /*0740*/  IMAD.U32 R13, RZ, RZ, UR5 ;  /* 0x00000005ff0d7e24 */ /* 0x000fe2000f8e00ff */
[----:B------:R-:W-:Y:S02]  /*0750*/  MOV R5, UR6 ;  /* 0x0000000600057c02 */ /* 0x000fe40008000f00 */
[----:B------:R-:W-:-:S07]  /*0760*/  MOV R8, 0x780 ;  /* 0x0000078000087802 */ /* 0x000fce0000000f00 */
[----:B------:R-:W-:Y:S05]  /*0770*/  CALL.REL.NOINC `($__internal_0_$__cuda_sm20_div_u64) ;  /* 0x0000001000e47944 */ /* 0x000fea0003c00000 */
.L_x_8:
[----:B------:R-:W-:Y:S05]  /*0780*/  BSYNC.RECONVERGENT B0 ;  /* 0x0000000000007941 */ /* 0x000fea0003800200 */
.L_x_6:
        /* <DEDUP_REMOVED lines=9> */
[----:B0-----:R-:W-:-:S06]  /*0820*/  VIADD R8, R5, 0xffffffe ;  /* 0x0ffffffe05087836 */ /* 0x001fcc0000000000 */
[----:B------:R0:W1:Y:S02]  /*0830*/  F2I.FTZ.U32.TRUNC.NTZ R9, R8 ;  /* 0x0000000800097305 */ /* 0x000064000021f000 */
[----:B0-----:R-:W-:Y:S01]  /*0840*/  IMAD.MOV.U32 R8, RZ, RZ, RZ ;  /* 0x000000ffff087224 */ /* 0x001fe200078e00ff */
[----:B-1----:R-:W-:-:S05]  /*0850*/  IADD3 R7, PT, PT, RZ, -R9, RZ ;  /* 0x80000009ff077210 */ /* 0x002fca0007ffe0ff */
[----:B------:R-:W-:-:S04]  /*0860*/  IMAD R7, R7, UR7, RZ ;  /* 0x0000000707077c24 */ /* 0x000fc8000f8e02ff */
[----:B------:R-:W-:-:S06]  /*0870*/  IMAD.HI.U32 R9, R9, R7, R8 ;  /* 0x0000000709097227 */ /* 0x000fcc00078e0008 */
[----:B------:R-:W-:-:S05]  /*0880*/  IMAD.HI.U32 R9, R9, R6, RZ ;  /* 0x0000000609097227 */ /* 0x000fca00078e00ff */
[----:B------:R-:W-:-:S05]  /*0890*/  IADD3 R9, PT, PT, -R9, RZ, RZ ;  /* 0x000000ff09097210 */ /* 0x000fca0007ffe1ff */
[----:B------:R-:W-:-:S05]  /*08a0*/  IMAD R10, R9, UR7, R6 ;  /* 0x00000007090a7c24 */ /* 0x000fca000f8e0206 */
[----:B------:R-:W-:-:S13]  /*08b0*/  ISETP.GE.U32.AND P0, PT, R10, UR7, PT ;  /* 0x000000070a007c0c */ /* 0x000fda000bf06070 */
[----:B------:R-:W-:-:S05]  /*08c0*/  @P0 VIADD R10, R10, -UR7 ;  /* 0x800000070a0a0c36 */ /* 0x000fca0008000000 */
[----:B------:R-:W-:-:S13]  /*08d0*/  ISETP.GE.U32.AND P0, PT, R10, UR7, PT ;  /* 0x000000070a007c0c */ /* 0x000fda000bf06070 */
[----:B------:R-:W-:Y:S02]  /*08e0*/  @P0 IADD3 R10, PT, PT, R10, -UR7, RZ ;  /* 0x800000070a0a0c10 */ /* 0x000fe4000fffe0ff */
[----:B------:R-:W-:Y:S01]  /*08f0*/  @!P1 LOP3.LUT R10, RZ, UR7, RZ, 0x33, !PT ;  /* 0x00000007ff0a9c12 */ /* 0x000fe2000f8e33ff */
[----:B------:R-:W-:Y:S06]  /*0900*/  BRA `(.L_x_11) ;  /* 0x0000000000187947 */ /* 0x000fec0003800000 */
.L_x_10:
[----:B------:R-:W0:Y:S01]  /*0910*/  LDCU.64 UR8, c[0x0][0x3a0] ;  /* 0x00007400ff0877ac */ /* 0x000e220008000a00 */
[----:B------:R-:W-:Y:S01]  /*0920*/  IMAD.MOV.U32 R5, RZ, RZ, R7 ;  /* 0x000000ffff057224 */ /* 0x000fe200078e0007 */
[----:B------:R-:W-:Y:S02]  /*0930*/  MOV R8, 0x970 ;  /* 0x0000097000087802 */ /* 0x000fe40000000f00 */
[----:B0-----:R-:W-:Y:S01]  /*0940*/  MOV R10, UR8 ;  /* 0x00000008000a7c02 */ /* 0x001fe20008000f00 */
[----:B------:R-:W-:-:S07]  /*0950*/  IMAD.U32 R11, RZ, RZ, UR9 ;  /* 0x00000009ff0b7e24 */ /* 0x000fce000f8e00ff */
[----:B------:R-:W-:Y:S05]  /*0960*/  CALL.REL.NOINC `($__internal_1_$__cuda_sm20_rem_u64) ;  /* 0x0000001400787944 */ /* 0x000fea0003c00000 */
.L_x_11:
[----:B------:R-:W-:Y:S05]  /*0970*/  BSYNC.RECONVERGENT B0 ;  /* 0x0000000000007941 */ /* 0x000fea0003800200 */
.L_x_9:
[----:B------:R-:W0:Y:S01]  /*0980*/  LDCU.64 UR8, c[0x0][0x3a0] ;  /* 0x00007400ff0877ac */ /* 0x000e220008000a00 */
[----:B------:R-:W-:Y:S01]  /*0990*/  BSSY.RECONVERGENT B0, `(.L_x_12) ;  /* 0x0000021000007945 */ /* 0x000fe20003800200 */
        /* <DEDUP_REMOVED lines=12> */
[----:B0-----:R-:W-:Y:S01]  /*0a60*/  MOV R6, RZ ;  /* 0x000000ff00067202 */ /* 0x001fe20000000f00 */
        /* <DEDUP_REMOVED lines=11> */
[----:B------:R-:W-:Y:S01]  /*0b20*/  @!P2 LOP3.LUT R7, RZ, UR6, RZ, 0x33, !PT ;  /* 0x00000006ff07ac12 */ /* 0x000fe2000f8e33ff */
[----:B------:R-:W-:Y:S06]  /*0b30*/  BRA `(.L_x_14) ;  /* 0x0000000000187947 */ /* 0x000fec0003800000 */
.L_x_13:
[----:B------:R-:W-:Y:S01]  /*0b40*/  IMAD.U32 R12, RZ, RZ, UR6 ;  /* 0x00000006ff0c7e24 */ /* 0x000fe2000f8e00ff */
[----:B------:R-:W-:Y:S01]  /*0b50*/  MOV R13, UR7 ;  /* 0x00000007000d7c02 */ /* 0x000fe20008000f00 */
[----:B------:R-:W-:Y:S01]  /*0b60*/  IMAD.U32 R5, RZ, RZ, UR4 ;  /* 0x00000004ff057e24 */ /* 0x000fe2000f8e00ff */
[----:B------:R-:W-:-:S07]  /*0b70*/  MOV R8, 0xb90 ;  /* 0x00000b9000087802 */ /* 0x000fce0000000f00 */
[----:B------:R-:W-:Y:S05]  /*0b80*/  CALL.REL.NOINC `($__internal_0_$__cuda_sm20_div_u64) ;  /* 0x0000000c00e07944 */ /* 0x000fea0003c00000 */
[----:B------:R-:W-:-:S07]  /*0b90*/  MOV R7, R6 ;  /* 0x0000000600077202 */ /* 0x000fce0000000f00 */
.L_x_14:
[----:B------:R-:W-:Y:S05]  /*0ba0*/  BSYNC.RECONVERGENT B0 ;  /* 0x0000000000007941 */ /* 0x000fea0003800200 */
.L_x_12:
[----:B------:R-:W0:Y:S01]  /*0bb0*/  LDCU.128 UR4, c[0x0][0x3a0] ;  /* 0x00007400ff0477ac */ /* 0x000e220008000c00 */
[----:B------:R-:W-:Y:S02]  /*0bc0*/  SHF.R.S32.HI R2, RZ, 0x1f, R7 ;  /* 0x0000001fff027819 */ /* 0x000fe40000011407 */
[----:B------:R-:W-:Y:S01]  /*0bd0*/  SHF.R.S32.HI R11, RZ, 0x1f, R10 ;  /* 0x0000001fff0b7819 */ /* 0x000fe2000001140a */
[----:B------:R-:W1:Y:S01]  /*0be0*/  LDCU.64 UR14, c[0x0][0x3b0] ;  /* 0x00007600ff0e77ac */ /* 0x000e620008000a00 */
[----:B------:R-:W-:Y:S01]  /*0bf0*/  SHF.R.S32.HI R5, RZ, 0x1f, R4 ;  /* 0x0000001fff057819 */ /* 0x000fe20000011404 */
[----:B------:R-:W2:Y:S01]  /*0c00*/  LDCU.64 UR8, c[0x0][0x358] ;  /* 0x00006b00ff0877ac */ /* 0x000ea20008000a00 */
[----:B0-----:R-:W-:Y:S02]  /*0c10*/  IMAD R6, R2, UR4, RZ ;  /* 0x0000000402067c24 */ /* 0x001fe4000f8e02ff */
[----:B------:R-:W-:Y:S01]  /*0c20*/  IMAD.WIDE.U32 R2, R7, UR4, R10 ;  /* 0x0000000407027c25 */ /* 0x000fe2000f8e000a */
[----:B-1----:R-:W-:-:S03]  /*0c30*/  UISETP.NE.U32.AND UP0, UPT, UR14, URZ, UPT ;  /* 0x000000ff0e00728c */ /* 0x002fc6000bf05070 */
[----:B------:R-:W-:Y:S01]  /*0c40*/  IMAD R7, R7, UR5, R6 ;  /* 0x0000000507077c24 */ /* 0x000fe2000f8e0206 */
[----:B------:R-:W-:Y:S01]  /*0c50*/  UISETP.NE.AND.EX UP0, UPT, UR15, URZ, UPT, UP0 ;  /* 0x000000ff0f00728c */ /* 0x000fe2000bf05300 */
[----:B------:R-:W-:-:S04]  /*0c60*/  IMAD.WIDE.U32 R10, R2, UR6, R4 ;  /* 0x00000006020a7c25 */ /* 0x000fc8000f8e0004 */
[----:B------:R-:W-:Y:S02]  /*0c70*/  IMAD.IADD R3, R3, 0x1, R7 ;  /* 0x0000000103037824 */ /* 0x000fe400078e0207 */
[----:B------:R-:W-:Y:S02]  /*0c80*/  HFMA2 R7, -RZ, RZ, 0, 0 ;  /* 0x00000000ff077431 */ /* 0x000fe400000001ff */
[----:B------:R-:W-:-:S04]  /*0c90*/  IMAD R3, R3, UR6, RZ ;  /* 0x0000000603037c24 */ /* 0x000fc8000f8e02ff */
[----:B------:R-:W-:Y:S01]  /*0ca0*/  IMAD R5, R2, UR7, R3 ;  /* 0x0000000702057c24 */ /* 0x000fe2000f8e0203 */
[----:B------:R-:W-:-:S03]  /*0cb0*/  SHF.R.S32.HI R3, RZ, 0x1f, R0 ;  /* 0x0000001fff037819 */ /* 0x000fc60000011400 */
[----:B------:R-:W-:Y:S01]  /*0cc0*/  IMAD.IADD R2, R11, 0x1, R5 ;  /* 0x000000010b027824 */ /* 0x000fe200078e0205 */
[----:B--2---:R-:W-:Y:S06]  /*0cd0*/  BRA.U !UP0, `(.L_x_15) ;  /* 0x0000000d08607547 */ /* 0x004fec000b800000 */
[----:B------:R-:W-:Y:S01]  /*0ce0*/  UISETP.GE.U32.AND UP1, UPT, UR14, 0x8, UPT ;  /* 0x000000080e00788c */ /* 0x000fe2000bf26070 */
[----:B------:R-:W-:Y:S01]  /*0cf0*/  MOV R7, RZ ;  /* 0x000000ff00077202 */ /* 0x000fe20000000f00 */
[----:B------:R-:W-:Y:S02]  /*0d00*/  ULOP3.LUT UR12, UR14, 0x7, URZ, 0xc0, !UPT ;  /* 0x000000070e0c7892 */ /* 0x000fe4000f8ec0ff */
[----:B------:R-:W-:Y:S02]  /*0d10*/  UISETP.GE.U32.AND.EX UP1, UPT, UR15, URZ, UPT, UP1 ;  /* 0x000000ff0f00728c */ /* 0x000fe4000bf26110 */
[----:B------:R-:W-:Y:S01]  /*0d20*/  UISETP.NE.U32.AND UP0, UPT, UR12, URZ, UPT ;  /* 0x000000ff0c00728c */ /* 0x000fe2000bf05070 */
[----:B------:R-:W-:Y:S01]  /*0d30*/  UMOV UR4, URZ ;  /* 0x000000ff00047c82 */ /* 0x000fe20008000000 */
[----:B------:R-:W-:Y:S02]  /*0d40*/  UMOV UR5, URZ ;  /* 0x000000ff00057c82 */ /* 0x000fe40008000000 */
[----:B------:R-:W-:-:S03]  /*0d50*/  UISETP.NE.AND.EX UP0, UPT, URZ, URZ, UPT, UP0 ;  /* 0x000000ffff00728c */ /* 0x000fc6000bf05300 */
[----:B------:R-:W-:Y:S08]  /*0d60*/  BRA.U !UP1, `(.L_x_16) ;  /* 0x0000000509147547 */ /* 0x000ff0000b800000 */
[----:B------:R-:W0:Y:S01]  /*0d70*/  LDCU.64 UR20, c[0x0][0x3b8] ;  /* 0x00007700ff1477ac */ /* 0x000e220008000a00 */
[----:B------:R-:W-:Y:S01]  /*0d80*/  IMAD.MOV.U32 R7, RZ, RZ, RZ ;  /* 0x000000ffff077224 */ /* 0x000fe200078e00ff */
[----:B------:R-:W-:Y:S01]  /*0d90*/  CS2R R4, SRZ ;  /* 0x0000000000047805 */ /* 0x000fe2000001ff00 */
[----:B------:R-:W1:Y:S01]  /*0da0*/  LDCU UR5, c[0x0][0x3b4] ;  /* 0x00007680ff0577ac */ /* 0x000e620008000800 */
[----:B------:R-:W-:Y:S01]  /*0db0*/  ULOP3.LUT UR4, UR14, 0xfffffff8, URZ, 0xc0, !UPT ;  /* 0xfffffff80e047892 */ /* 0x000fe2000f8ec0ff */
[----:B------:R-:W2:Y:S06]  /*0dc0*/  LDCU.128 UR16, c[0x0][0x380] ;  /* 0x00007000ff1077ac */ /* 0x000eac0008000c00 */
[----:B------:R-:W-:Y:S01]  /*0dd0*/  UMOV UR6, UR4 ;  /* 0x0000000400067c82 */ /* 0x000fe20008000000 */
[----:B0-----:R-:W-:-:S02]  /*0de0*/  USHF.L.U64.HI UR11, UR20, 0x2, UR21 ;  /* 0x00000002140b7899 */ /* 0x001fc40008010215 */
[----:B------:R-:W-:Y:S01]  /*0df0*/  USHF.L.U32 UR10, UR20, 0x2, URZ ;  /* 0x00000002140a7899 */ /* 0x000fe200080006ff */
[----:B-1----:R-:W-:-:S11]  /*0e00*/  UMOV UR7, UR5 ;  /* 0x0000000500077c82 */ /* 0x002fd60008000000 */
.L_x_17:
[----:B------:R-:W-:Y:S01]  /*0e10*/  MOV R8, R0 ;  /* 0x0000000000087202 */ /* 0x000fe20000000f00 */
[----:B------:R-:W-:Y:S02]  /*0e20*/  IMAD R15, R5, UR20, RZ ;  /* 0x00000014050f7c24 */ /* 0x000fe4000f8e02ff */
[----:B------:R-:W-:Y:S02]  /*0e30*/  IMAD.MOV.U32 R9, RZ, RZ, R3 ;  /* 0x000000ffff097224 */ /* 0x000fe400078e0003 */
[----:B------:R-:W-:Y:S02]  /*0e40*/  IMAD R13, R2, UR14, RZ ;  /* 0x0000000e020d7c24 */ /* 0x000fe4000f8e02ff */
[----:B------:R-:W-:-:S04]  /*0e50*/  IMAD.WIDE.U32 R8, R4, UR20, R8 ;  /* 0x0000001404087c25 */ /* 0x000fc8000f8e0008 */
[----:B------:R-:W-:Y:S01]  /*0e60*/  IMAD R17, R4, UR21, R15 ;  /* 0x0000001504117c24 */ /* 0x000fe2000f8e020f */
[----:B--2---:R-:W-:Y:S01]  /*0e70*/  LEA R18, P1, R8, UR18, 0x2 ;  /* 0x0000001208127c11 */ /* 0x004fe2000f8210ff */
[----:B------:R-:W-:-:S03]  /*0e80*/  IMAD.WIDE.U32 R14, R10, UR14, R4 ;  /* 0x0000000e0a0e7c25 */ /* 0x000fc6000f8e0004 */
[----:B------:R-:W-:Y:S01]  /*0e90*/  IADD3 R9, PT, PT, R9, R17, RZ ;  /* 0x0000001109097210 */ /* 0x000fe20007ffe0ff */
[----:B------:R-:W-:Y:S01]  /*0ea0*/  IMAD R13, R10, UR15, R13 ;  /* 0x0000000f0a0d7c24 */ /* 0x000fe2000f8e020d */
[----:B------:R-:W-:Y:S02]  /*0eb0*/  LEA R24, P0, R14, UR16, 0x2 ;  /* 0x000000100e187c11 */ /* 0x000fe4000f8010ff */
[----:B------:R-:W-:Y:S01]  /*0ec0*/  LEA.HI.X R19, R8, UR19, R9, 0x2, P1 ;  /* 0x0000001308137c11 */ /* 0x000fe200088f1409 */
[----:B------:R-:W-:Y:S01]  /*0ed0*/  IMAD.IADD R13, R15, 0x1, R13 ;  /* 0x000000010f0d7824 */ /* 0x000fe200078e020d */
[----:B------:R-:W-:-:S03]  /*0ee0*/  IADD3 R12, P1, PT, R18, UR10, RZ ;  /* 0x0000000a120c7c10 */ /* 0x000fc6000ff3e0ff */
[----:B------:R0:W2:Y:S01]  /*0ef0*/  LDG.E R20, desc[UR8][R18.64] ;  /* 0x0000000812147981 */ /* 0x0000a2000c1e1900 */
[----:B------:R-:W-:Y:S02]  /*0f00*/  LEA.HI.X R25, R14, UR17, R13, 0x2, P0 ;  /* 0x000000110e197c11 */ /* 0x000fe400080f140d */
[----:B------:R-:W-:Y:S02]  /*0f10*/  IADD3.X R13, PT, PT, R19, UR11, RZ, P1, !PT ;  /* 0x0000000b130d7c10 */ /* 0x000fe40008ffe4ff */
[----:B------:R-:W-:Y:S01]  /*0f20*/  IADD3 R14, P0, PT, R12, UR10, RZ ;  /* 0x0000000a0c0e7c10 */ /* 0x000fe2000ff1e0ff */
[----:B------:R-:W2:Y:S03]  /*0f30*/  LDG.E R28, desc[UR8][R24.64] ;  /* 0x00000008181c7981 */ /* 0x000ea6000c1e1900 */
[----:B------:R-:W-:Y:S01]  /*0f40*/  IADD3.X R15, PT, PT, R13, UR11, RZ, P0, !PT ;  /* 0x0000000b0d0f7c10 */ /* 0x000fe200087fe4ff */
[----:B------:R-:W3:Y:S01]  /*0f50*/  LDG.E R29, desc[UR8][R24.64+0x4] ;  /* 0x00000408181d7981 */ /* 0x000ee2000c1e1900 */
[----:B------:R-:W-:-:S03]  /*0f60*/  IADD3 R16, P0, PT, R14, UR10, RZ ;  /* 0x0000000a0e107c10 */ /* 0x000fc6000ff1e0ff */
[----:B------:R-:W3:Y:S01]  /*0f70*/  LDG.E R12, desc[UR8][R12.64] ;  /* 0x000000080c0c7981 */ /* 0x000ee2000c1e1900 */
[----:B------:R-:W-:Y:S02]  /*0f80*/  IADD3.X R17, PT, PT, R15, UR11, RZ, P0, !PT ;  /* 0x0000000b0f117c10 */ /* 0x000fe400087fe4ff */
[----:B0-----:R-:W-:Y:S01]  /*0f90*/  IADD3 R18, P0, PT, R16, UR10, RZ ;  /* 0x0000000a10127c10 */ /* 0x001fe2000ff1e0ff */
[----:B------:R-:W4:Y:S03]  /*0fa0*/  LDG.E R27, desc[UR8][R24.64+0x8] ;  /* 0x00000808181b7981 */ /* 0x000f26000c1e1900 */
[----:B------:R-:W-:Y:S01]  /*0fb0*/  IADD3.X R19, PT, PT, R17, UR11, RZ, P0, !PT ;  /* 0x0000000b11137c10 */ /* 0x000fe200087fe4ff */
[----:B------:R-:W5:Y:S01]  /*0fc0*/  LDG.E R26, desc[UR8][R24.64+0xc] ;  /* 0x00000c08181a7981 */ /* 0x000f62000c1e1900 */
[----:B------:R-:W-:-:S03]  /*0fd0*/  IADD3 R22, P0, PT, R18, UR10, RZ ;  /* 0x0000000a12167c10 */ /* 0x000fc6000ff1e0ff */
[----:B------:R-:W4:Y:S01]  /*0fe0*/  LDG.E R13, desc[UR8][R14.64] ;  /* 0x000000080e0d7981 */ /* 0x000f22000c1e1900 */
[----:B------:R-:W-:-:S03]  /*0ff0*/  IADD3.X R23, PT, PT, R19, UR11, RZ, P0, !PT ;  /* 0x0000000b13177c10 */ /* 0x000fc600087fe4ff */
[----:B------:R-:W5:Y:S04]  /*1000*/  LDG.E R21, desc[UR8][R24.64+0x10] ;  /* 0x0000100818157981 */ /* 0x000f68000c1e1900 */
[----:B------:R-:W5:Y:S04]  /*1010*/  LDG.E R9, desc[UR8][R24.64+0x14] ;  /* 0x0000140818097981 */ /* 0x000f68000c1e1900 */
[----:B------:R-:W5:Y:S04]  /*1020*/  LDG.E R8, desc[UR8][R24.64+0x18] ;  /* 0x0000180818087981 */ /* 0x000f68000c1e1900 */
[----:B------:R0:W5:Y:S04]  /*1030*/  LDG.E R6, desc[UR8][R24.64+0x1c] ;  /* 0x00001c0818067981 */ /* 0x000168000c1e1900 */
[----:B------:R-:W5:Y:S04]  /*1040*/  LDG.E R17, desc[UR8][R16.64] ;  /* 0x0000000810117981 */ /* 0x000f68000c1e1900 */
[----:B------:R-:W5:Y:S01]  /*1050*/  LDG.E R18, desc[UR8][R18.64] ;  /* 0x0000000812127981 */ /* 0x000f62000c1e1900 */
[----:B0-----:R-:W-:-:S03]  /*1060*/  IADD3 R24, P0, PT, R22, UR10, RZ ;  /* 0x0000000a16187c10 */ /* 0x001fc6000ff1e0ff */
[----:B------:R-:W5:Y:S01]  /*1070*/  LDG.E R22, desc[UR8][R22.64] ;  /* 0x0000000816167981 */ /* 0x000f62000c1e1900 */
[----:B------:R-:W-:Y:S02]  /*1080*/  IADD3.X R25, PT, PT, R23, UR11, RZ, P0, !PT ;  /* 0x0000000b17197c10 */ /* 0x000fe400087fe4ff */
[----:B------:R-:W-:-:S03]  /*1090*/  IADD3 R14, P0, PT, R24, UR10, RZ ;  /* 0x0000000a180e7c10 */ /* 0x000fc6000ff1e0ff */
[----:B------:R-:W5:Y:S01]  /*10a0*/  LDG.E R24, desc[UR8][R24.64] ;  /* 0x0000000818187981 */ /* 0x000f62000c1e1900 */
[----:B------:R-:W-:-:S06]  /*10b0*/  IADD3.X R15, PT, PT, R25, UR11, RZ, P0, !PT ;  /* 0x0000000b190f7c10 */ /* 0x000fcc00087fe4ff */
[----:B------:R-:W5:Y:S01]  /*10c0*/  LDG.E R15, desc[UR8][R14.64] ;  /* 0x000000080e0f7981 */ /* 0x000f62000c1e1900 */
[----:B------:R-:W-:-:S04]  /*10d0*/  UIADD3 UR6, UP1, UPT, UR6, -0x8, URZ ;  /* 0xfffffff806067890 */ /* 0x000fc8000ff3e0ff */
[----:B------:R-:W-:Y:S02]  /*10e0*/  UIADD3.X UR7, UPT, UPT, UR7, -0x1, URZ, UP1, !UPT ;  /* 0xffffffff07077890 */ /* 0x000fe40008ffe4ff */
[----:B------:R-:W-:-:S04]  /*10f0*/  UISETP.NE.U32.AND UP1, UPT, UR6, URZ, UPT ;  /* 0x000000ff0600728c */ /* 0x000fc8000bf25070 */
[----:B------:R-:W-:Y:S01]  /*1100*/  UISETP.NE.AND.EX UP1, UPT, UR7, URZ, UPT, UP1 ;  /* 0x000000ff0700728c */ /* 0x000fe2000bf25310 */
[----:B------:R-:W-:-:S04]  /*1110*/  IADD3 R4, P0, PT, R4, 0x8, RZ ;  /* 0x0000000804047810 */ /* 0x000fc80007f1e0ff */
[----:B------:R-:W-:Y:S01]  /*1120*/  IADD3.X R5, PT, PT, RZ, R5, RZ, P0, !PT ;  /* 0x00000005ff057210 */ /* 0x000fe200007fe4ff */
[----:B--2---:R-:W-:-:S04]  /*1130*/  FFMA R20, R28, R20, R7 ;  /* 0x000000141c147223 */ /* 0x004fc80000000007 */
[----:B---3--:R-:W-:-:S04]  /*1140*/  FFMA R12, R29, R12, R20 ;  /* 0x0000000c1d0c7223 */ /* 0x008fc80000000014 */
[----:B----4-:R-:W-:-:S04]  /*1150*/  FFMA R13, R27, R13, R12 ;  /* 0x0000000d1b0d7223 */ /* 0x010fc8000000000c */
[----:B-----5:R-:W-:-:S04]  /*1160*/  FFMA R26, R26, R17, R13 ;  /* 0x000000111a1a7223 */ /* 0x020fc8000000000d */
[----:B------:R-:W-:-:S04]  /*1170*/  FFMA R18, R21, R18, R26 ;  /* 0x0000001215127223 */ /* 0x000fc8000000001a */
[----:B------:R-:W-:-:S04]  /*1180*/  FFMA R9, R9, R22, R18 ;  /* 0x0000001609097223 */ /* 0x000fc80000000012 */
[----:B------:R-:W-:-:S04]  /*1190*/  FFMA R9, R8, R24, R9 ;  /* 0x0000001808097223 */ /* 0x000fc80000000009 */
[----:B------:R-:W-:Y:S01]  /*11a0*/  FFMA R7, R6, R15, R9 ;  /* 0x0000000f06077223 */ /* 0x000fe20000000009 */
[----:B------:R-:W-:Y:S06]  /*11b0*/  BRA.U UP1, `(.L_x_17) ;  /* 0xfffffffd01147547 */ /* 0x000fec000b83ffff */
.L_x_16:
[----:B------:R-:W-:Y:S05]  /*11c0*/  BRA.U !UP0, `(.L_x_15) ;  /* 0x0000000908247547 */ /* 0x000fea000b800000 */
[----:B------:R-:W-:Y:S02]  /*11d0*/  UISETP.GE.U32.AND UP1, UPT, UR12, 0x4, UPT ;  /* 0x000000040c00788c */ /* 0x000fe4000bf26070 */
[----:B------:R-:W-:Y:S02]  /*11e0*/  ULOP3.LUT UR11, UR14, 0x3, URZ, 0xc0, !UPT ;  /* 0x000000030e0b7892 */ /* 0x000fe4000f8ec0ff */
[----:B------:R-:W-:Y:S02]  /*11f0*/  UISETP.GE.U32.AND.EX UP1, UPT, URZ, URZ, UPT, UP1 ;  /* 0x000000ffff00728c */ /* 0x000fe4000bf26110 */
[----:B------:R-:W-:-:S04]  /*1200*/  UISETP.NE.U32.AND UP0, UPT, UR11, URZ, UPT ;  /* 0x000000ff0b00728c */ /* 0x000fc8000bf05070 */
[----:B------:R-:W-:-:S03]  /*1210*/  UISETP.NE.AND.EX UP0, UPT, URZ, URZ, UPT, UP0 ;  /* 0x000000ffff00728c */ /* 0x000fc6000bf05300 */
[----:B------:R-:W-:Y:S08]  /*1220*/  BRA.U !UP1, `(.L_x_18) ;  /* 0x0000000509047547 */ /* 0x000ff0000b800000 */
[----:B------:R-:W0:Y:S01]  /*1230*/  LDCU.128 UR16, c[0x0][0x380] ;  /* 0x00007000ff1077ac */ /* 0x000e220008000c00 */
[----:B------:R-:W-:Y:S01]  /*1240*/  HFMA2 R17, -RZ, RZ, 0, 0 ;  /* 0x00000000ff117431 */ /* 0x000fe200000001ff */
[----:B------:R-:W1:Y:S01]  /*1250*/  LDC.64 R14, c[0x0][0x3b8] ;  /* 0x0000ee00ff0e7b82 */ /* 0x000e620000000a00 */
[----:B------:R-:W-:Y:S01]  /*1260*/  MOV R5, UR5 ;  /* 0x0000000500057c02 */ /* 0x000fe20008000f00 */
[----:B------:R-:W-:Y:S02]  /*1270*/  UIADD3 UR10, UPT, UPT, UR4, 0x1, URZ ;  /* 0x00000001040a7890 */ /* 0x000fe4000fffe0ff */
[----:B------:R-:W-:Y:S01]  /*1280*/  IMAD.U32 R4, RZ, RZ, UR4 ;  /* 0x00000004ff047e24 */ /* 0x000fe2000f8e00ff */
[----:B------:R-:W-:Y:S01]  /*1290*/  UIADD3 UR7, UPT, UPT, UR4, 0x2, URZ ;  /* 0x0000000204077890 */ /* 0x000fe2000fffe0ff */
[----:B------:R-:W-:Y:S01]  /*12a0*/  IMAD R9, R2, UR14, RZ ;  /* 0x0000000e02097c24 */ /* 0x000fe2000f8e02ff */
[----:B------:R-:W-:Y:S01]  /*12b0*/  UIADD3 UR6, UPT, UPT, UR4, 0x3, URZ ;  /* 0x0000000304067890 */ /* 0x000fe2000fffe0ff */
[----:B------:R-:W-:Y:S01]  /*12c0*/  MOV R21, RZ ;  /* 0x000000ff00157202 */ /* 0x000fe20000000f00 */
[----:B------:R-:W-:-:S02]  /*12d0*/  IMAD.U32 R16, RZ, RZ, UR10 ;  /* 0x0000000aff107e24 */ /* 0x000fc4000f8e00ff */
[----:B------:R-:W-:Y:S01]  /*12e0*/  MOV R18, UR7 ;  /* 0x0000000700127c02 */ /* 0x000fe20008000f00 */
[----:B------:R-:W-:Y:S02]  /*12f0*/  IMAD.MOV.U32 R19, RZ, RZ, RZ ;  /* 0x000000ffff137224 */ /* 0x000fe400078e00ff */
[----:B------:R-:W-:Y:S02]  /*1300*/  IMAD.U32 R20, RZ, RZ, UR6 ;  /* 0x00000006ff147e24 */ /* 0x000fe4000f8e00ff */
[C---:B------:R-:W-:Y:S02]  /*1310*/  IMAD R9, R10.reuse, UR15, R9 ;  /* 0x0000000f0a097c24 */ /* 0x040fe4000f8e0209 */
[----:B------:R-:W-:-:S04]  /*1320*/  IMAD.WIDE.U32 R4, R10, UR14, R4 ;  /* 0x0000000e0a047c25 */ /* 0x000fc8000f8e0004 */
[----:B------:R-:W-:Y:S01]  /*1330*/  IMAD.WIDE.U32 R16, R10, UR14, R16 ;  /* 0x0000000e0a107c25 */ /* 0x000fe2000f8e0010 */
[----:B0-----:R-:W-:-:S03]  /*1340*/  LEA R26, P0, R4, UR16, 0x2 ;  /* 0x00000010041a7c11 */ /* 0x001fc6000f8010ff */
[----:B------:R-:W-:Y:S01]  /*1350*/  IMAD.WIDE.U32 R18, R10, UR14, R18 ;  /* 0x0000000e0a127c25 */ /* 0x000fe2000f8e0012 */
[C---:B------:R-:W-:Y:S02]  /*1360*/  IADD3 R13, PT, PT, R9.reuse, R17, RZ ;  /* 0x00000011090d7210 */ /* 0x040fe40007ffe0ff */
[----:B------:R-:W-:Y:S01]  /*1370*/  LEA R24, P1, R16, UR16, 0x2 ;  /* 0x0000001010187c11 */ /* 0x000fe2000f8210ff */
[----:B------:R-:W-:Y:S01]  /*1380*/  IMAD.WIDE.U32 R20, R10, UR14, R20 ;  /* 0x0000000e0a147c25 */ /* 0x000fe2000f8e0014 */
[----:B------:R-:W-:Y:S02]  /*1390*/  LEA R12, P2, R18, UR16, 0x2 ;  /* 0x00000010120c7c11 */ /* 0x000fe4000f8410ff */
[----:B------:R-:W-:Y:S01]  /*13a0*/  LEA.HI.X R25, R16, UR17, R13, 0x2, P1 ;  /* 0x0000001110197c11 */ /* 0x000fe200088f140d */
[C---:B------:R-:W-:Y:S01]  /*13b0*/  IMAD.IADD R23, R9.reuse, 0x1, R5 ;  /* 0x0000000109177824 */ /* 0x040fe200078e0205 */
[----:B------:R-:W-:Y:S01]  /*13c0*/  LEA R8, P3, R20, UR16, 0x2 ;  /* 0x0000001014087c11 */ /* 0x000fe2000f8610ff */
[C---:B------:R-:W-:Y:S01]  /*13d0*/  IMAD.IADD R5, R9.reuse, 0x1, R19 ;  /* 0x0000000109057824 */ /* 0x040fe200078e0213 */
[----:B------:R-:W-:Y:S01]  /*13e0*/  IADD3 R9, PT, PT, R9, R21, RZ ;  /* 0x0000001509097210 */ /* 0x000fe20007ffe0ff */
[----:B------:R-:W2:Y:S01]  /*13f0*/  LDG.E R24, desc[UR8][R24.64] ;  /* 0x0000000818187981 */ /* 0x000ea2000c1e1900 */
[----:B------:R-:W-:-:S02]  /*1400*/  MOV R21, R3 ;  /* 0x0000000300157202 */ /* 0x000fc40000000f00 */
[----:B------:R-:W-:Y:S01]  /*1410*/  LEA.HI.X R9, R20, UR17, R9, 0x2, P3 ;  /* 0x0000001114097c11 */ /* 0x000fe200098f1409 */
[----:B------:R-:W-:Y:S01]  /*1420*/  IMAD.MOV.U32 R20, RZ, RZ, R0 ;  /* 0x000000ffff147224 */ /* 0x000fe200078e0000 */
[----:B------:R-:W-:Y:S01]  /*1430*/  LEA.HI.X R13, R18, UR17, R5, 0x2, P2 ;  /* 0x00000011120d7c11 */ /* 0x000fe200090f1405 */
[----:B-1----:R-:W-:Y:S01]  /*1440*/  IMAD R18, R14, UR5, RZ ;  /* 0x000000050e127c24 */ /* 0x002fe2000f8e02ff */
[----:B------:R-:W-:Y:S01]  /*1450*/  LEA.HI.X R27, R4, UR17, R23, 0x2, P0 ;  /* 0x00000011041b7c11 */ /* 0x000fe200080f1417 */
[----:B------:R-:W-:Y:S01]  /*1460*/  IMAD.WIDE.U32 R16, R14, UR10, R20 ;  /* 0x0000000a0e107c25 */ /* 0x000fe2000f8e0014 */
[----:B------:R-:W3:Y:S03]  /*1470*/  LDG.E R8, desc[UR8][R8.64] ;  /* 0x0000000808087981 */ /* 0x000ee6000c1e1900 */
[C---:B------:R-:W-:Y:S01]  /*1480*/  IMAD R5, R15.reuse, UR10, R17 ;  /* 0x0000000a0f057c24 */ /* 0x040fe2000f8e0211 */
[----:B------:R-:W-:Y:S01]  /*1490*/  LEA R4, P0, R16, UR18, 0x2 ;  /* 0x0000001210047c11 */ /* 0x000fe2000f8010ff */
[----:B------:R-:W-:Y:S01]  /*14a0*/  IMAD.WIDE.U32 R22, R14, UR4, R20 ;  /* 0x000000040e167c25 */ /* 0x000fe2000f8e0014 */
[----:B------:R-:W4:Y:S03]  /*14b0*/  LDG.E R6, desc[UR8][R26.64] ;  /* 0x000000081a067981 */ /* 0x000f26000c1e1900 */
[----:B------:R-:W-:Y:S01]  /*14c0*/  IMAD R17, R15, UR4, R18 ;  /* 0x000000040f117c24 */ /* 0x000fe2000f8e0212 */
[----:B------:R-:W-:Y:S01]  /*14d0*/  LEA.HI.X R5, R16, UR19, R5, 0x2, P0 ;  /* 0x0000001310057c11 */ /* 0x000fe200080f1405 */
[----:B------:R-:W5:Y:S01]  /*14e0*/  LDG.E R12, desc[UR8][R12.64] ;  /* 0x000000080c0c7981 */ /* 0x000f62000c1e1900 */
[----:B------:R-:W-:Y:S01]  /*14f0*/  LEA R16, P0, R22, UR18, 0x2 ;  /* 0x0000001216107c11 */ /* 0x000fe2000f8010ff */
[----:B------:R-:W-:-:S02]  /*1500*/  IMAD.IADD R17, R23, 0x1, R17 ;  /* 0x0000000117117824 */ /* 0x000fc400078e0211 */
[----:B------:R-:W-:Y:S01]  /*1510*/  IMAD.WIDE.U32 R18, R14, UR7, R20 ;  /* 0x000000070e127c25 */ /* 0x000fe2000f8e0014 */
[----:B------:R-:W2:Y:S02]  /*1520*/  LDG.E R4, desc[UR8][R4.64] ;  /* 0x0000000804047981 */ /* 0x000ea4000c1e1900 */
[----:B------:R-:W-:Y:S01]  /*1530*/  LEA.HI.X R17, R22, UR19, R17, 0x2, P0 ;  /* 0x0000001316117c11 */ /* 0x000fe200080f1411 */
[C---:B------:R-:W-:Y:S01]  /*1540*/  IMAD R19, R15.reuse, UR7, R19 ;  /* 0x000000070f137c24 */ /* 0x040fe2000f8e0213 */
[----:B------:R-:W-:Y:S01]  /*1550*/  LEA R22, P0, R18, UR18, 0x2 ;  /* 0x0000001212167c11 */ /* 0x000fe2000f8010ff */
[----:B------:R-:W-:Y:S02]  /*1560*/  IMAD.WIDE.U32 R20, R14, UR6, R20 ;  /* 0x000000060e147c25 */ /* 0x000fe4000f8e0014 */
[----:B------:R-:W4:Y:S01]  /*1570*/  LDG.E R16, desc[UR8][R16.64] ;  /* 0x0000000810107981 */ /* 0x000f22000c1e1900 */
[----:B------:R-:W-:Y:S01]  /*1580*/  LEA.HI.X R23, R18, UR19, R19, 0x2, P0 ;  /* 0x0000001312177c11 */ /* 0x000fe200080f1413 */
[----:B------:R-:W-:Y:S01]  /*1590*/  IMAD R15, R15, UR6, R21 ;  /* 0x000000060f0f7c24 */ /* 0x000fe2000f8e0215 */
[----:B------:R-:W-:-:S03]  /*15a0*/  LEA R14, P0, R20, UR18, 0x2 ;  /* 0x00000012140e7c11 */ /* 0x000fc6000f8010ff */
[----:B------:R-:W5:Y:S01]  /*15b0*/  LDG.E R22, desc[UR8][R22.64] ;  /* 0x0000000816167981 */ /* 0x000f62000c1e1900 */
[----:B------:R-:W-:-:S05]  /*15c0*/  LEA.HI.X R15, R20, UR19, R15, 0x2, P0 ;  /* 0x00000013140f7c11 */ /* 0x000fca00080f140f */
[----:B------:R-:W3:Y:S01]  /*15d0*/  LDG.E R14, desc[UR8][R14.64] ;  /* 0x000000080e0e7981 */ /* 0x000ee2000c1e1900 */
[----:B------:R-:W-:Y:S01]  /*15e0*/  UIADD3 UR4, UPT, UPT, UR4, 0x4, URZ ;  /* 0x0000000404047890 */ /* 0x000fe2000fffe0ff */
[----:B------:R-:W-:Y:S01]  /*15f0*/  UMOV UR5, URZ ;  /* 0x000000ff00057c82 */ /* 0x000fe20008000000 */
[----:B----4-:R-:W-:-:S04]  /*1600*/  FFMA R7, R6, R16, R7 ;  /* 0x0000001006077223 */ /* 0x010fc80000000007 */
[----:B--2---:R-:W-:-:S04]  /*1610*/  FFMA R7, R24, R4, R7 ;  /* 0x0000000418077223 */ /* 0x004fc80000000007 */
[----:B-----5:R-:W-:-:S04]  /*1620*/  FFMA R7, R12, R22, R7 ;  /* 0x000000160c077223 */ /* 0x020fc80000000007 */
[----:B---3--:R-:W-:-:S07]  /*1630*/  FFMA R7, R8, R14, R7 ;  /* 0x0000000e08077223 */ /* 0x008fce0000000007 */
.L_x_18:
[----:B------:R-:W-:Y:S05]  /*1640*/  BRA.U !UP0, `(.L_x_15) ;  /* 0x0000000508047547 */ /* 0x000fea000b800000 */
[----:B------:R-:W-:Y:S02]  /*1650*/  UISETP.NE.U32.AND UP1, UPT, UR11, 0x1, UPT ;  /* 0x000000010b00788c */ /* 0x000fe4000bf25070 */
[----:B------:R-:W-:Y:S02]  /*1660*/  ULOP3.LUT UR6, UR14, 0x1, URZ, 0xc0, !UPT ;  /* 0x000000010e067892 */ /* 0x000fe4000f8ec0ff */
[----:B------:R-:W-:Y:S02]  /*1670*/  UISETP.NE.AND.EX UP1, UPT, URZ, URZ, UPT, UP1 ;  /* 0x000000ffff00728c */ /* 0x000fe4000bf25310 */
[----:B------:R-:W-:-:S04]  /*1680*/  UISETP.NE.U32.AND UP0, UPT, UR6, 0x1, UPT ;  /* 0x000000010600788c */ /* 0x000fc8000bf05070 */
[----:B------:R-:W-:-:S03]  /*1690*/  UISETP.NE.U32.AND.EX UP0, UPT, URZ, URZ, UPT, UP0 ;  /* 0x000000ffff00728c */ /* 0x000fc6000bf05100 */
[----:B------:R-:W-:Y:S08]  /*16a0*/  BRA.U !UP1, `(.L_x_19) ;  /* 0x0000000109947547 */ /* 0x000ff0000b800000 */
[----:B------:R-:W0:Y:S01]  /*16b0*/  LDC.64 R4, c[0x0][0x3b8] ;  /* 0x0000ee00ff047b82 */ /* 0x000e220000000a00 */
[----:B------:R-:W1:Y:S01]  /*16c0*/  LDCU.128 UR16, c[0x0][0x380] ;  /* 0x00007000ff1077ac */ /* 0x000e620008000c00 */
[----:B------:R-:W-:Y:S01]  /*16d0*/  MOV R20, UR4 ;  /* 0x0000000400147c02 */ /* 0x000fe20008000f00 */
[----:B------:R-:W-:Y:S02]  /*16e0*/  IMAD.U32 R21, RZ, RZ, UR5 ;  /* 0x00000005ff157e24 */ /* 0x000fe4000f8e00ff */
[----:B------:R-:W-:Y:S02]  /*16f0*/  HFMA2 R15, -RZ, RZ, 0, 0 ;  /* 0x00000000ff0f7431 */ /* 0x000fe400000001ff */
[----:B------:R-:W-:Y:S01]  /*1700*/  IMAD R17, R2, UR14, RZ ;  /* 0x0000000e02117c24 */ /* 0x000fe2000f8e02ff */
[----:B------:R-:W-:Y:S01]  /*1710*/  UIADD3 UR6, UPT, UPT, UR4, 0x1, URZ ;  /* 0x0000000104067890 */ /* 0x000fe2000fffe0ff */
[----:B------:R-:W-:Y:S01]  /*1720*/  IMAD.WIDE.U32 R20, R10, UR14, R20 ;  /* 0x0000000e0a147c25 */ /* 0x000fe2000f8e0014 */
[----:B------:R-:W-:-:S03]  /*1730*/  MOV R18, R0 ;  /* 0x0000000000127202 */ /* 0x000fc60000000f00 */
[C---:B------:R-:W-:Y:S01]  /*1740*/  IMAD R17, R10.reuse, UR15, R17 ;  /* 0x0000000f0a117c24 */ /* 0x040fe2000f8e0211 */
[----:B------:R-:W-:Y:S01]  /*1750*/  MOV R14, UR6 ;  /* 0x00000006000e7c02 */ /* 0x000fe20008000f00 */
[----:B------:R-:W-:Y:S02]  /*1760*/  IMAD.MOV.U32 R19, RZ, RZ, R3 ;  /* 0x000000ffff137224 */ /* 0x000fe400078e0003 */
[----:B------:R-:W-:Y:S02]  /*1770*/  IMAD.IADD R13, R17, 0x1, R21 ;  /* 0x00000001110d7824 */ /* 0x000fe400078e0215 */
[----:B------:R-:W-:Y:S01]  /*1780*/  IMAD.WIDE.U32 R14, R10, UR14, R14 ;  /* 0x0000000e0a0e7c25 */ /* 0x000fe2000f8e000e */
[----:B-1----:R-:W-:-:S04]  /*1790*/  LEA R12, P0, R20, UR16, 0x2 ;  /* 0x00000010140c7c11 */ /* 0x002fc8000f8010ff */
[----:B------:R-:W-:Y:S01]  /*17a0*/  LEA.HI.X R13, R20, UR17, R13, 0x2, P0 ;  /* 0x00000011140d7c11 */ /* 0x000fe200080f140d */
[C---:B0-----:R-:W-:Y:S02]  /*17b0*/  IMAD R6, R4.reuse, UR5, RZ ;  /* 0x0000000504067c24 */ /* 0x041fe4000f8e02ff */
[----:B------:R-:W-:Y:S02]  /*17c0*/  IMAD.WIDE.U32 R8, R4, UR4, R18 ;  /* 0x0000000404087c25 */ /* 0x000fe4000f8e0012 */
[----:B------:R-:W2:Y:S02]  /*17d0*/  LDG.E R12, desc[UR8][R12.64] ;  /* 0x000000080c0c7981 */ /* 0x000ea4000c1e1900 */
[----:B------:R-:W-:Y:S01]  /*17e0*/  IMAD R21, R5, UR4, R6 ;  /* 0x0000000405157c24 */ /* 0x000fe2000f8e0206 */
[----:B------:R-:W-:Y:S01]  /*17f0*/  LEA R16, P0, R8, UR18, 0x2 ;  /* 0x0000001208107c11 */ /* 0x000fe2000f8010ff */
[----:B------:R-:W-:Y:S01]  /*1800*/  IMAD.WIDE.U32 R18, R4, UR6, R18 ;  /* 0x0000000604127c25 */ /* 0x000fe2000f8e0012 */
[----:B------:R-:W-:-:S03]  /*1810*/  LEA R4, P1, R14, UR16, 0x2 ;  /* 0x000000100e047c11 */ /* 0x000fc6000f8210ff */
[----:B------:R-:W-:Y:S01]  /*1820*/  IMAD.IADD R21, R9, 0x1, R21 ;  /* 0x0000000109157824 */ /* 0x000fe200078e0215 */
[----:B------:R-:W-:Y:S01]  /*1830*/  IADD3 R9, PT, PT, R17, R15, RZ ;  /* 0x0000000f11097210 */ /* 0x000fe20007ffe0ff */
[----:B------:R-:W-:-:S03]  /*1840*/  IMAD R15, R5, UR6, R19 ;  /* 0x00000006050f7c24 */ /* 0x000fc6000f8e0213 */
[----:B------:R-:W-:Y:S02]  /*1850*/  LEA.HI.X R17, R8, UR19, R21, 0x2, P0 ;  /* 0x0000001308117c11 */ /* 0x000fe400080f1415 */
[----:B------:R-:W-:Y:S02]  /*1860*/  LEA R8, P0, R18, UR18, 0x2 ;  /* 0x0000001212087c11 */ /* 0x000fe4000f8010ff */
[----:B------:R-:W-:Y:S01]  /*1870*/  LEA.HI.X R5, R14, UR17, R9, 0x2, P1 ;  /* 0x000000110e057c11 */ /* 0x000fe200088f1409 */
[----:B------:R-:W2:Y:S01]  /*1880*/  LDG.E R16, desc[UR8][R16.64] ;  /* 0x0000000810107981 */ /* 0x000ea2000c1e1900 */
[----:B------:R-:W-:-:S03]  /*1890*/  LEA.HI.X R9, R18, UR19, R15, 0x2, P0 ;  /* 0x0000001312097c11 */ /* 0x000fc600080f140f */
[----:B------:R-:W3:Y:S04]  /*18a0*/  LDG.E R4, desc[UR8][R4.64] ;  /* 0x0000000804047981 */ /* 0x000ee8000c1e1900 */
[----:B------:R-:W3:Y:S01]  /*18b0*/  LDG.E R8, desc[UR8][R8.64] ;  /* 0x0000000808087981 */ /* 0x000ee2000c1e1900 */
[----:B------:R-:W-:Y:S01]  /*18c0*/  UIADD3 UR4, UPT, UPT, UR4, 0x2, URZ ;  /* 0x0000000204047890 */ /* 0x000fe2000fffe0ff */
[----:B------:R-:W-:Y:S01]  /*18d0*/  UMOV UR5, URZ ;  /* 0x000000ff00057c82 */ /* 0x000fe20008000000 */
[----:B--2---:R-:W-:-:S04]  /*18e0*/  FFMA R7, R12, R16, R7 ;  /* 0x000000100c077223 */ /* 0x004fc80000000007 */
[----:B---3--:R-:W-:-:S07]  /*18f0*/  FFMA R7, R4, R8, R7 ;  /* 0x0000000804077223 */ /* 0x008fce0000000007 */
.L_x_19:
[----:B------:R-:W-:Y:S05]  /*1900*/  BRA.U UP0, `(.L_x_15) ;  /* 0x0000000100547547 */ /* 0x000fea000b800000 */
[----:B------:R-:W0:Y:S01]  /*1910*/  LDC.64 R16, c[0x0][0x3b8] ;  /* 0x0000ee00ff107b82 */ /* 0x000e220000000a00 */
[----:B------:R-:W1:Y:S01]  /*1920*/  LDCU.128 UR16, c[0x0][0x380] ;  /* 0x00007000ff1077ac */ /* 0x000e620008000c00 */
[----:B------:R-:W-:Y:S01]  /*1930*/  MOV R9, UR5 ;  /* 0x0000000500097c02 */ /* 0x000fe20008000f00 */
[----:B------:R-:W-:Y:S01]  /*1940*/  IMAD R13, R2, UR14, RZ ;  /* 0x0000000e020d7c24 */ /* 0x000fe2000f8e02ff */
[----:B------:R-:W-:Y:S01]  /*1950*/  MOV R5, R3 ;  /* 0x0000000300057202 */ /* 0x000fe20000000f00 */
[----:B------:R-:W-:Y:S02]  /*1960*/  IMAD.U32 R8, RZ, RZ, UR4 ;  /* 0x00000004ff087e24 */ /* 0x000fe4000f8e00ff */
[----:B------:R-:W-:Y:S02]  /*1970*/  IMAD.MOV.U32 R4, RZ, RZ, R0 ;  /* 0x000000ffff047224 */ /* 0x000fe400078e0000 */
[C---:B------:R-:W-:Y:S02]  /*1980*/  IMAD R15, R10.reuse, UR15, R13 ;  /* 0x0000000f0a0f7c24 */ /* 0x040fe4000f8e020d */
[----:B------:R-:W-:-:S04]  /*1990*/  IMAD.WIDE.U32 R8, R10, UR14, R8 ;  /* 0x0000000e0a087c25 */ /* 0x000fc8000f8e0008 */
[----:B------:R-:W-:Y:S01]  /*19a0*/  IMAD.IADD R9, R15, 0x1, R9 ;  /* 0x000000010f097824 */ /* 0x000fe200078e0209 */
[----:B-1----:R-:W-:Y:S01]  /*19b0*/  LEA R12, P0, R8, UR16, 0x2 ;  /* 0x00000010080c7c11 */ /* 0x002fe2000f8010ff */
[C---:B0-----:R-:W-:Y:S02]  /*19c0*/  IMAD R6, R16.reuse, UR5, RZ ;  /* 0x0000000510067c24 */ /* 0x041fe4000f8e02ff */
[----:B------:R-:W-:-:S04]  /*19d0*/  IMAD.WIDE.U32 R4, R16, UR4, R4 ;  /* 0x0000000410047c25 */ /* 0x000fc8000f8e0004 */
[----:B------:R-:W-:Y:S01]  /*19e0*/  IMAD R13, R17, UR4, R6 ;  /* 0x00000004110d7c24 */ /* 0x000fe2000f8e0206 */
[----:B------:R-:W-:-:S04]  /*19f0*/  LEA R14, P1, R4, UR18, 0x2 ;  /* 0x00000012040e7c11 */ /* 0x000fc8000f8210ff */
[----:B------:R-:W-:Y:S02]  /*1a00*/  IADD3 R5, PT, PT, R5, R13, RZ ;  /* 0x0000000d05057210 */ /* 0x000fe40007ffe0ff */
[----:B------:R-:W-:Y:S02]  /*1a10*/  LEA.HI.X R13, R8, UR17, R9, 0x2, P0 ;  /* 0x00000011080d7c11 */ /* 0x000fe400080f1409 */
[----:B------:R-:W-:-:S03]  /*1a20*/  LEA.HI.X R15, R4, UR19, R5, 0x2, P1 ;  /* 0x00000013040f7c11 */ /* 0x000fc600088f1405 */
[----:B------:R-:W2:Y:S04]  /*1a30*/  LDG.E R12, desc[UR8][R12.64] ;  /* 0x000000080c0c7981 */ /* 0x000ea8000c1e1900 */
[----:B------:R-:W2:Y:S02]  /*1a40*/  LDG.E R14, desc[UR8][R14.64] ;  /* 0x000000080e0e7981 */ /* 0x000ea4000c1e1900 */
[----:B--2---:R-:W-:-:S07]  /*1a50*/  FFMA R7, R12, R14, R7 ;  /* 0x0000000e0c077223 */ /* 0x004fce0000000007 */
.L_x_15:
[----:B------:R-:W0:Y:S01]  /*1a60*/  LDCU.64 UR6, c[0x0][0x3b8] ;  /* 0x00007700ff0677ac */ /* 0x000e220008000a00 */
[----:B------:R-:W1:Y:S01]  /*1a70*/  LDCU.64 UR4, c[0x0][0x390] ;  /* 0x00007200ff0477ac */ /* 0x000e620008000a00 */
[----:B0-----:R-:W-:Y:S02]  /*1a80*/  IMAD R5, R2, UR6, RZ ;  /* 0x0000000602057c24 */ /* 0x001fe4000f8e02ff */
[----:B------:R-:W-:Y:S02]  /*1a90*/  IMAD.MOV.U32 R2, RZ, RZ, R0 ;  /* 0x000000ffff027224 */ /* 0x000fe400078e0000 */
[C---:B------:R-:W-:Y:S02]  /*1aa0*/  IMAD R5, R10.reuse, UR7, R5 ;  /* 0x000000070a057c24 */ /* 0x040fe4000f8e0205 */
[----:B------:R-:W-:-:S03]  /*1ab0*/  IMAD.WIDE.U32 R2, R10, UR6, R2 ;  /* 0x000000060a027c25 */ /* 0x000fc6000f8e0002 */
[----:B-1----:R-:W-:Y:S02]  /*1ac0*/  LEA R4, P0, R2, UR4, 0x2 ;  /* 0x0000000402047c11 */ /* 0x002fe4000f8010ff */
[----:B------:R-:W-:-:S04]  /*1ad0*/  IADD3 R3, PT, PT, R3, R5, RZ ;  /* 0x0000000503037210 */ /* 0x000fc80007ffe0ff */
[----:B------:R-:W-:-:S05]  /*1ae0*/  LEA.HI.X R5, R2, UR5, R3, 0x2, P0 ;  /* 0x0000000502057c11 */ /* 0x000fca00080f1403 */
[----:B------:R-:W-:Y:S01]  /*1af0*/  STG.E desc[UR8][R4.64], R7 ;  /* 0x0000000704007986 */ /* 0x000fe2000c101908 */
[----:B------:R-:W-:Y:S05]  /*1b00*/  EXIT ;  /* 0x000000000000794d */ /* 0x000fea0003800000 */
        .weak           $__internal_0_$__cuda_sm20_div_u64
        .type           $__internal_0_$__cuda_sm20_div_u64,@function
        .size           $__internal_0_$__cuda_sm20_div_u64,($__internal_1_$__cuda_sm20_rem_u64 - $__internal_0_$__cuda_sm20_div_u64)
$__internal_0_$__cuda_sm20_div_u64:
[----:B------:R-:W-:-:S04]  /*1b10*/  IMAD.MOV.U32 R13, RZ, RZ, R5 ;  /* 0x000000ffff0d7224 */ /* 0x000fc800078e0005 */
[----:B------:R-:W0:Y:S08]  /*1b20*/  I2F.U64.RP R9, R12 ;  /* 0x0000000c00097312 */ /* 0x000e300000309000 */
[----:B0-----:R-:W0:Y:S02]  /*1b30*/  MUFU.RCP R9, R9 ;  /* 0x0000000900097308 */ /* 0x001e240000001000 */
[----:B0-----:R-:W-:-:S06]  /*1b40*/  IADD3 R6, PT, PT, R9, 0x1ffffffe, RZ ;  /* 0x1ffffffe09067810 */ /* 0x001fcc0007ffe0ff */
[----:B------:R-:W0:Y:S02]  /*1b50*/  F2I.U64.TRUNC R6, R6 ;  /* 0x0000000600067311 */ /* 0x000e24000020d800 */
[----:B0-----:R-:W-:-:S04]  /*1b60*/  IMAD.WIDE.U32 R14, R6, R12, RZ ;  /* 0x0000000c060e7225 */ /* 0x001fc800078e00ff */
[C---:B------:R-:W-:Y:S01]  /*1b70*/  IMAD R11, R6.reuse, R5, R15 ;  /* 0x00000005060b7224 */ /* 0x040fe200078e020f */
[----:B------:R-:W-:Y:S02]  /*1b80*/  IADD3 R17, P0, PT, RZ, -R14, RZ ;  /* 0x8000000eff117210 */ /* 0x000fe40007f1e0ff */
[----:B------:R-:W-:Y:S01]  /*1b90*/  MOV R15, R6 ;  /* 0x00000006000f7202 */ /* 0x000fe20000000f00 */
[----:B------:R-:W-:Y:S02]  /*1ba0*/  IMAD R11, R7, R12, R11 ;  /* 0x0000000c070b7224 */ /* 0x000fe400078e020b */
[----:B------:R-:W-:-:S04]  /*1bb0*/  IMAD.HI.U32 R14, R6, R17, RZ ;  /* 0x00000011060e7227 */ /* 0x000fc800078e00ff */
[----:B------:R-:W-:-:S04]  /*1bc0*/  IMAD.X R11, RZ, RZ, ~R11, P0 ;  /* 0x000000ffff0b7224 */ /* 0x000fc800000e0e0b */
[----:B------:R-:W-:-:S04]  /*1bd0*/  IMAD.WIDE.U32 R14, P0, R6, R11, R14 ;  /* 0x0000000b060e7225 */ /* 0x000fc8000780000e */
[C---:B------:R-:W-:Y:S02]  /*1be0*/  IMAD R13, R7.reuse, R11, RZ ;  /* 0x0000000b070d7224 */ /* 0x040fe400078e02ff */
[----:B------:R-:W-:-:S04]  /*1bf0*/  IMAD.HI.U32 R14, P1, R7, R17, R14 ;  /* 0x00000011070e7227 */ /* 0x000fc8000782000e */
[----:B------:R-:W-:Y:S01]  /*1c00*/  IMAD.HI.U32 R9, R7, R11, RZ ;  /* 0x0000000b07097227 */ /* 0x000fe200078e00ff */
[----:B------:R-:W-:-:S03]  /*1c10*/  IADD3 R15, P2, PT, R13, R14, RZ ;  /* 0x0000000e0d0f7210 */ /* 0x000fc60007f5e0ff */
[----:B------:R-:W-:Y:S02]  /*1c20*/  IMAD.X R9, R9, 0x1, R7, P0 ;  /* 0x0000000109097824 */ /* 0x000fe400000e0607 */
[----:B------:R-:W-:-:S03]  /*1c30*/  IMAD.WIDE.U32 R6, R15, R12, RZ ;  /* 0x0000000c0f067225 */ /* 0x000fc600078e00ff */
[----:B------:R-:W-:Y:S01]  /*1c40*/  IADD3.X R9, PT, PT, RZ, RZ, R9, P2, P1 ;  /* 0x000000ffff097210 */ /* 0x000fe200017e2409 */
[----:B------:R-:W-:Y:S01]  /*1c50*/  IMAD R7, R15, R5, R7 ;  /* 0x000000050f077224 */ /* 0x000fe200078e0207 */
[----:B------:R-:W-:-:S03]  /*1c60*/  IADD3 R11, P0, PT, RZ, -R6, RZ ;  /* 0x80000006ff0b7210 */ /* 0x000fc60007f1e0ff */
[----:B------:R-:W-:Y:S02]  /*1c70*/  IMAD R7, R9, R12, R7 ;  /* 0x0000000c09077224 */ /* 0x000fe400078e0207 */
[----:B------:R-:W-:-:S03]  /*1c80*/  IMAD.HI.U32 R14, R15, R11, RZ ;  /* 0x0000000b0f0e7227 */ /* 0x000fc600078e00ff */
[----:B------:R-:W-:Y:S01]  /*1c90*/  IADD3.X R6, PT, PT, RZ, ~R7, RZ, P0, !PT ;  /* 0x80000007ff067210 */ /* 0x000fe200007fe4ff */
[----:B------:R-:W-:-:S04]  /*1ca0*/  HFMA2 R7, -RZ, RZ, 0, 0 ;  /* 0x00000000ff077431 */ /* 0x000fc800000001ff */
[----:B------:R-:W-:-:S04]  /*1cb0*/  IMAD.WIDE.U32 R14, P0, R15, R6, R14 ;  /* 0x000000060f0e7225 */ /* 0x000fc8000780000e */
[C---:B------:R-:W-:Y:S02]  /*1cc0*/  IMAD R16, R9.reuse, R6, RZ ;  /* 0x0000000609107224 */ /* 0x040fe400078e02ff */
[----:B------:R-:W-:-:S04]  /*1cd0*/  IMAD.HI.U32 R11, P1, R9, R11, R14 ;  /* 0x0000000b090b7227 */ /* 0x000fc8000782000e */
[----:B------:R-:W-:Y:S01]  /*1ce0*/  IMAD.HI.U32 R6, R9, R6, RZ ;  /* 0x0000000609067227 */ /* 0x000fe200078e00ff */
[----:B------:R-:W-:-:S03]  /*1cf0*/  IADD3 R11, P2, PT, R16, R11, RZ ;  /* 0x0000000b100b7210 */ /* 0x000fc60007f5e0ff */
[----:B------:R-:W-:Y:S02]  /*1d00*/  IMAD.X R9, R6, 0x1, R9, P0 ;  /* 0x0000000106097824 */ /* 0x000fe400000e0609 */
[----:B------:R-:W-:-:S03]  /*1d10*/  IMAD.HI.U32 R6, R11, R2, RZ ;  /* 0x000000020b067227 */ /* 0x000fc600078e00ff */
[----:B------:R-:W-:Y:S01]  /*1d20*/  IADD3.X R9, PT, PT, RZ, RZ, R9, P2, P1 ;  /* 0x000000ffff097210 */ /* 0x000fe200017e2409 */
[----:B------:R-:W-:-:S04]  /*1d30*/  IMAD.WIDE.U32 R6, R11, R3, R6 ;  /* 0x000000030b067225 */ /* 0x000fc800078e0006 */
[C---:B------:R-:W-:Y:S02]  /*1d40*/  IMAD R11, R9.reuse, R3, RZ ;  /* 0x00000003090b7224 */ /* 0x040fe400078e02ff */
[----:B------:R-:W-:-:S04]  /*1d50*/  IMAD.HI.U32 R6, P0, R9, R2, R6 ;  /* 0x0000000209067227 */ /* 0x000fc80007800006 */
[----:B------:R-:W-:Y:S01]  /*1d60*/  IMAD.HI.U32 R9, R9, R3, RZ ;  /* 0x0000000309097227 */ /* 0x000fe200078e00ff */
[----:B------:R-:W-:-:S03]  /*1d70*/  IADD3 R11, P1, PT, R11, R6, RZ ;  /* 0x000000060b0b7210 */ /* 0x000fc60007f3e0ff */
[----:B------:R-:W-:Y:S02]  /*1d80*/  IMAD.X R9, RZ, RZ, R9, P0 ;  /* 0x000000ffff097224 */ /* 0x000fe400000e0609 */
[----:B------:R-:W-:-:S03]  /*1d90*/  IMAD.WIDE.U32 R6, R11, R12, RZ ;  /* 0x0000000c0b067225 */ /* 0x000fc600078e00ff */
[----:B------:R-:W-:Y:S01]  /*1da0*/  IADD3.X R9, PT, PT, RZ, R9, RZ, P1, !PT ;  /* 0x00000009ff097210 */ /* 0x000fe20000ffe4ff */
[----:B------:R-:W-:Y:S01]  /*1db0*/  IMAD R7, R11, R5, R7 ;  /* 0x000000050b077224 */ /* 0x000fe200078e0207 */
[----:B------:R-:W-:-:S03]  /*1dc0*/  IADD3 R13, P1, PT, -R6, R2, RZ ;  /* 0x00000002060d7210 */ /* 0x000fc60007f3e1ff */
[-C--:B------:R-:W-:Y:S01]  /*1dd0*/  IMAD R6, R9, R12.reuse, R7 ;  /* 0x0000000c09067224 */ /* 0x080fe200078e0207 */
[----:B------:R-:W-:-:S03]  /*1de0*/  ISETP.GE.U32.AND P0, PT, R13, R12, PT ;  /* 0x0000000c0d00720c */ /* 0x000fc60003f06070 */
[----:B------:R-:W-:Y:S01]  /*1df0*/  IMAD.X R18, R3, 0x1, ~R6, P1 ;  /* 0x0000000103127824 */ /* 0x000fe200008e0e06 */
[----:B------:R-:W-:Y:S02]  /*1e00*/  IADD3 R6, P2, PT, R11, 0x1, RZ ;  /* 0x000000010b067810 */ /* 0x000fe40007f5e0ff */
[----:B------:R-:W-:Y:S02]  /*1e10*/  IADD3 R7, P1, PT, -R12, R13, RZ ;  /* 0x0000000d0c077210 */ /* 0x000fe40007f3e1ff */
[----:B------:R-:W-:Y:S01]  /*1e20*/  ISETP.GE.U32.AND.EX P0, PT, R18, R5, PT, P0 ;  /* 0x000000051200720c */ /* 0x000fe20003f06100 */
[----:B------:R-:W-:Y:S01]  /*1e30*/  IMAD.X R14, RZ, RZ, R9, P2 ;  /* 0x000000ffff0e7224 */ /* 0x000fe200010e0609 */
[----:B------:R-:W-:Y:S02]  /*1e40*/  IADD3.X R16, PT, PT, ~R5, R18, RZ, P1, !PT ;  /* 0x0000001205107210 */ /* 0x000fe40000ffe5ff */
[----:B------:R-:W-:Y:S02]  /*1e50*/  SEL R7, R7, R13, P0 ;  /* 0x0000000d07077207 */ /* 0x000fe40000000000 */
[----:B------:R-:W-:-:S02]  /*1e60*/  SEL R11, R6, R11, P0 ;  /* 0x0000000b060b7207 */ /* 0x000fc40000000000 */
[----:B------:R-:W-:Y:S02]  /*1e70*/  SEL R16, R16, R18, P0 ;  /* 0x0000001210107207 */ /* 0x000fe40000000000 */
[----:B------:R-:W-:Y:S01]  /*1e80*/  SEL R14, R14, R9, P0 ;  /* 0x000000090e0e7207 */ /* 0x000fe20000000000 */
[----:B------:R-:W-:Y:S01]  /*1e90*/  IMAD.MOV.U32 R9, RZ, RZ, 0x0 ;  /* 0x00000000ff097424 */ /* 0x000fe200078e00ff */
[----:B------:R-:W-:Y:S02]  /*1ea0*/  ISETP.GE.U32.AND P0, PT, R7, R12, PT ;  /* 0x0000000c0700720c */ /* 0x000fe40003f06070 */
[----:B------:R-:W-:Y:S02]  /*1eb0*/  IADD3 R6, P2, PT, R11, 0x1, RZ ;  /* 0x000000010b067810 */ /* 0x000fe40007f5e0ff */
[----:B------:R-:W-:Y:S02]  /*1ec0*/  ISETP.NE.U32.AND P1, PT, R12, RZ, PT ;  /* 0x000000ff0c00720c */ /* 0x000fe40003f25070 */
[----:B------:R-:W-:-:S02]  /*1ed0*/  ISETP.GE.U32.AND.EX P0, PT, R16, R5, PT, P0 ;  /* 0x000000051000720c */ /* 0x000fc40003f06100 */
[-C--:B------:R-:W-:Y:S02]  /*1ee0*/  IADD3.X R7, PT, PT, RZ, R14.reuse, RZ, P2, !PT ;  /* 0x0000000eff077210 */ /* 0x080fe400017fe4ff */
[----:B------:R-:W-:Y:S02]  /*1ef0*/  ISETP.NE.AND.EX P1, PT, R5, RZ, PT, P1 ;  /* 0x000000ff0500720c */ /* 0x000fe40003f25310 */
[----:B------:R-:W-:Y:S02]  /*1f00*/  SEL R6, R6, R11, P0 ;  /* 0x0000000b06067207 */ /* 0x000fe40000000000 */
[----:B------:R-:W-:Y:S02]  /*1f10*/  SEL R7, R7, R14, P0 ;  /* 0x0000000e07077207 */ /* 0x000fe40000000000 */
[----:B------:R-:W-:Y:S02]  /*1f20*/  SEL R6, R6, 0xffffffff, P1 ;  /* 0xffffffff06067807 */ /* 0x000fe40000800000 */
[----:B------:R-:W-:Y:S01]  /*1f30*/  SEL R7, R7, 0xffffffff, P1 ;  /* 0xffffffff07077807 */ /* 0x000fe20000800000 */
[----:B------:R-:W-:Y:S06]  /*1f40*/  RET.REL.NODEC R8 `(_Z13tensor_matmulPKfS0_Pfmmmmm) ;  /* 0xffffffe0082c7950 */ /* 0x000fec0003c3ffff */
        .weak           $__internal_1_$__cuda_sm20_rem_u64
        .type           $__internal_1_$__cuda_sm20_rem_u64,@function
        .size           $__internal_1_$__cuda_sm20_rem_u64,(.L_x_22 - $__internal_1_$__cuda_sm20_rem_u64)
$__internal_1_$__cuda_sm20_rem_u64:
        /* <DEDUP_REMOVED lines=23> */
[----:B------:R-:W-:-:S05]  /*20c0*/  IADD3.X R12, PT, PT, RZ, ~R9, RZ, P0, !PT ;  /* 0x80000009ff0c7210 */ /* 0x000fca00007fe4ff */
[----:B------:R-:W-:-:S04]  /*20d0*/  IMAD.WIDE.U32 R14, P0, R15, R12, R14 ;  /* 0x0000000c0f0e7225 */ /* 0x000fc8000780000e */
[C---:B------:R-:W-:Y:S02]  /*20e0*/  IMAD R16, R7.reuse, R12, RZ ;  /* 0x0000000c07107224 */ /* 0x040fe400078e02ff */
[----:B------:R-:W-:-:S04]  /*20f0*/  IMAD.HI.U32 R9, P1, R7, R13, R14 ;  /* 0x0000000d07097227 */ /* 0x000fc8000782000e */
[----:B------:R-:W-:Y:S02]  /*2100*/  HFMA2 R13, -RZ, RZ, 0, 0 ;  /* 0x00000000ff0d7431 */ /* 0x000fe400000001ff */
        /* <DEDUP_REMOVED lines=16> */
[----:B------:R-:W-:Y:S02]  /*2210*/  ISETP.GE.U32.AND P0, PT, R13, R10, PT ;  /* 0x0000000a0d00720c */ /* 0x000fe40003f06070 */
[----:B------:R-:W-:Y:S01]  /*2220*/  MOV R9, 0x0 ;  /* 0x0000000000097802 */ /* 0x000fe20000000f00 */
[----:B------:R-:W-:Y:S01]  /*2230*/  IMAD.X R12, R5, 0x1, ~R6, P1 ;  /* 0x00000001050c7824 */ /* 0x000fe200008e0e06 */
[----:B------:R-:W-:-:S04]  /*2240*/  IADD3 R5, P1, PT, -R10, R13, RZ ;  /* 0x0000000d0a057210 */ /* 0x000fc80007f3e1ff */
[----:B------:R-:W-:Y:S02]  /*2250*/  ISETP.GE.U32.AND.EX P0, PT, R12, R11, PT, P0 ;  /* 0x0000000b0c00720c */ /* 0x000fe40003f06100 */
[-C--:B------:R-:W-:Y:S02]  /*2260*/  IADD3.X R6, PT, PT, ~R11, R12.reuse, RZ, P1, !PT ;  /* 0x0000000c0b067210 */ /* 0x080fe40000ffe5ff */
[----:B------:R-:W-:Y:S02]  /*2270*/  SEL R5, R5, R13, P0 ;  /* 0x0000000d05057207 */ /* 0x000fe40000000000 */
[----:B------:R-:W-:Y:S02]  /*2280*/  SEL R6, R6, R12, P0 ;  /* 0x0000000c06067207 */ /* 0x000fe40000000000 */
[C---:B------:R-:W-:Y:S02]  /*2290*/  ISETP.GE.U32.AND P0, PT, R5.reuse, R10, PT ;  /* 0x0000000a0500720c */ /* 0x040fe40003f06070 */
[----:B------:R-:W-:Y:S01]  /*22a0*/  ISETP.NE.U32.AND P1, PT, R10, RZ, PT ;  /* 0x000000ff0a00720c */ /* 0x000fe20003f25070 */
[----:B------:R-:W-:Y:S01]  /*22b0*/  IMAD.IADD R10, R5, 0x1, -R10 ;  /* 0x00000001050a7824 */ /* 0x000fe200078e0a0a */
[----:B------:R-:W-:-:S02]  /*22c0*/  ISETP.GE.U32.AND.EX P0, PT, R6, R11, PT, P0 ;  /* 0x0000000b0600720c */ /* 0x000fc40003f06100 */
[----:B------:R-:W-:Y:S02]  /*22d0*/  ISETP.NE.AND.EX P1, PT, R11, RZ, PT, P1 ;  /* 0x000000ff0b00720c */ /* 0x000fe40003f25310 */
[----:B------:R-:W-:-:S04]  /*22e0*/  SEL R10, R10, R5, P0 ;  /* 0x000000050a0a7207 */ /* 0x000fc80000000000 */
[----:B------:R-:W-:Y:S01]  /*22f0*/  SEL R10, R10, 0xffffffff, P1 ;  /* 0xffffffff0a0a7807 */ /* 0x000fe20000800000 */
[----:B------:R-:W-:Y:S06]  /*2300*/  RET.REL.NODEC R8 `(_Z13tensor_matmulPKfS0_Pfmmmmm) ;  /* 0xffffffdc083c7950 */ /* 0x000fec0003c3ffff */
.L_x_20:
[----:B------:R-:W-:-:S00]  /*2310*/  BRA `(.L_x_20) ;  /* 0xfffffffc00fc7947 */ /* 0x000fc0000383ffff */
[----:B------:R-:W-:-:S00]  /*2320*/  NOP ;  /* 0x0000000000007918 */ /* 0x000fc00000000000 */
        /* <DEDUP_REMOVED lines=13> */
.L_x_22:


//--------------------- .nv.shared.reserved.0     --------------------------
	.section	.nv.shared.reserved.0,"aw",@nobits
	.weak		__nv_reservedSMEM_offset_0_alias
	.size		__nv_reservedSMEM_offset_0_alias, 0, 64
	.other		__nv_reservedSMEM_offset_0_alias,@"STO_CUDA_RESERVED_SHARED STV_DEFAULT"
__nv_reservedSMEM_offset_0_alias:
	.zero		0
	.zero		64


//--------------------- .nv.constant0._Z13tensor_matmulPKfS0_Pfmmmmm --------------------------
	.section	.nv.constant0._Z13tensor_matmulPKfS0_Pfmmmmm,"a",@progbits
	.sectionflags	@""
	.align	4
.nv.constant0._Z13tensor_matmulPKfS0_Pfmmmmm:
	.zero		960


//--------------------- SYMBOLS --------------------------

	.type		.nv.reservedSmem.offset0,@object
	.size		.nv.reservedSmem.offset0,0x4
